//
// Generated by NVIDIA NVVM Compiler
//
// Compiler Build ID: CL-36424714
// Cuda compilation tools, release 13.0, V13.0.88
// Based on NVVM 20.0.0
//

.version 9.0
.target sm_100
.address_size 64

	// .globl	_Z10INITIALIZEidPdS_S_
.func  (.param .b64 func_retval0) __internal_accurate_pow
(
	.param .b64 __internal_accurate_pow_param_0
)
;
.extern .shared .align 16 .b8 sm[];

.visible .entry _Z10INITIALIZEidPdS_S_(
	.param .u32 _Z10INITIALIZEidPdS_S__param_0,
	.param .f64 _Z10INITIALIZEidPdS_S__param_1,
	.param .u64 .ptr .align 1 _Z10INITIALIZEidPdS_S__param_2,
	.param .u64 .ptr .align 1 _Z10INITIALIZEidPdS_S__param_3,
	.param .u64 .ptr .align 1 _Z10INITIALIZEidPdS_S__param_4
)
{
	.reg .pred 	%p<12>;
	.reg .b32 	%r<30>;
	.reg .b32 	%f<3>;
	.reg .b64 	%rd<17>;
	.reg .b64 	%fd<48>;

	ld.param.u32 	%r8, [_Z10INITIALIZEidPdS_S__param_0];
	ld.param.f64 	%fd9, [_Z10INITIALIZEidPdS_S__param_1];
	ld.param.u64 	%rd4, [_Z10INITIALIZEidPdS_S__param_2];
	ld.param.u64 	%rd5, [_Z10INITIALIZEidPdS_S__param_3];
	ld.param.u64 	%rd3, [_Z10INITIALIZEidPdS_S__param_4];
	cvta.to.global.u64 	%rd1, %rd4;
	cvta.to.global.u64 	%rd2, %rd5;
	mov.u32 	%r9, %tid.x;
	mov.u32 	%r10, %ctaid.x;
	mov.u32 	%r11, %ntid.x;
	mad.lo.s32 	%r1, %r10, %r11, %r9;
	mov.u32 	%r12, %tid.y;
	mov.u32 	%r13, %ctaid.y;
	mov.u32 	%r14, %ntid.y;
	mad.lo.s32 	%r15, %r13, %r14, %r12;
	max.s32 	%r16, %r1, %r15;
	setp.ge.s32 	%p1, %r16, %r8;
	@%p1 bra 	$L__BB0_7;
	mad.lo.s32 	%r3, %r15, %r8, %r1;
	cvt.rn.f64.s32 	%fd10, %r1;
	mul.f64 	%fd1, %fd9, %fd10;
	cvt.rn.f64.u32 	%fd11, %r15;
	mul.f64 	%fd2, %fd9, %fd11;
	sub.f64 	%fd3, %fd1, %fd2;
	fma.rn.f64 	%fd12, %fd3, 0d3FF71547652B82FE, 0d4338000000000000;
	{
	.reg .b32 %temp; 
	mov.b64 	{%r4, %temp}, %fd12;
	}
	mov.f64 	%fd13, 0dC338000000000000;
	add.rn.f64 	%fd14, %fd12, %fd13;
	fma.rn.f64 	%fd15, %fd14, 0dBFE62E42FEFA39EF, %fd3;
	fma.rn.f64 	%fd16, %fd14, 0dBC7ABC9E3B39803F, %fd15;
	fma.rn.f64 	%fd17, %fd16, 0d3E5ADE1569CE2BDF, 0d3E928AF3FCA213EA;
	fma.rn.f64 	%fd18, %fd17, %fd16, 0d3EC71DEE62401315;
	fma.rn.f64 	%fd19, %fd18, %fd16, 0d3EFA01997C89EB71;
	fma.rn.f64 	%fd20, %fd19, %fd16, 0d3F2A01A014761F65;
	fma.rn.f64 	%fd21, %fd20, %fd16, 0d3F56C16C1852B7AF;
	fma.rn.f64 	%fd22, %fd21, %fd16, 0d3F81111111122322;
	fma.rn.f64 	%fd23, %fd22, %fd16, 0d3FA55555555502A1;
	fma.rn.f64 	%fd24, %fd23, %fd16, 0d3FC5555555555511;
	fma.rn.f64 	%fd25, %fd24, %fd16, 0d3FE000000000000B;
	fma.rn.f64 	%fd26, %fd25, %fd16, 0d3FF0000000000000;
	fma.rn.f64 	%fd27, %fd26, %fd16, 0d3FF0000000000000;
	{
	.reg .b32 %temp; 
	mov.b64 	{%r5, %temp}, %fd27;
	}
	{
	.reg .b32 %temp; 
	mov.b64 	{%temp, %r6}, %fd27;
	}
	shl.b32 	%r17, %r4, 20;
	add.s32 	%r18, %r17, %r6;
	mov.b64 	%fd47, {%r5, %r18};
	{
	.reg .b32 %temp; 
	mov.b64 	{%temp, %r19}, %fd3;
	}
	mov.b32 	%f2, %r19;
	abs.f32 	%f1, %f2;
	setp.lt.f32 	%p2, %f1, 0f4086232B;
	@%p2 bra 	$L__BB0_4;
	setp.lt.f64 	%p3, %fd3, 0d0000000000000000;
	add.f64 	%fd28, %fd3, 0d7FF0000000000000;
	selp.f64 	%fd47, 0d0000000000000000, %fd28, %p3;
	setp.geu.f32 	%p4, %f1, 0f40874800;
	@%p4 bra 	$L__BB0_4;
	shr.u32 	%r20, %r4, 31;
	add.s32 	%r21, %r4, %r20;
	shr.s32 	%r22, %r21, 1;
	shl.b32 	%r23, %r22, 20;
	add.s32 	%r24, %r6, %r23;
	mov.b64 	%fd29, {%r5, %r24};
	sub.s32 	%r25, %r4, %r22;
	shl.b32 	%r26, %r25, 20;
	add.s32 	%r27, %r26, 1072693248;
	mov.b32 	%r28, 0;
	mov.b64 	%fd30, {%r28, %r27};
	mul.f64 	%fd47, %fd30, %fd29;
$L__BB0_4:
	mov.f64 	%fd31, 0d3FF0000000000000;
	sub.f64 	%fd32, %fd31, %fd2;
	sub.f64 	%fd33, %fd31, %fd1;
	mul.f64 	%fd34, %fd1, %fd33;
	mul.f64 	%fd35, %fd2, %fd34;
	mul.f64 	%fd36, %fd32, %fd35;
	mul.f64 	%fd8, %fd36, %fd47;
	cvta.to.global.u64 	%rd6, %rd3;
	mul.wide.s32 	%rd7, %r3, 8;
	add.s64 	%rd8, %rd6, %rd7;
	st.global.f64 	[%rd8], %fd8;
	setp.eq.s32 	%p5, %r1, 0;
	add.s32 	%r29, %r8, -1;
	setp.eq.s32 	%p6, %r1, %r29;
	or.pred  	%p7, %p5, %p6;
	setp.eq.s32 	%p8, %r15, 0;
	or.pred  	%p9, %p8, %p7;
	setp.eq.s32 	%p10, %r15, %r29;
	or.pred  	%p11, %p9, %p10;
	@%p11 bra 	$L__BB0_6;
	add.s64 	%rd14, %rd2, %rd7;
	mov.b64 	%rd15, 0;
	st.global.u64 	[%rd14], %rd15;
	add.f64 	%fd37, %fd1, %fd1;
	add.f64 	%fd38, %fd2, 0dBFF0000000000000;
	mul.f64 	%fd39, %fd37, %fd38;
	sub.f64 	%fd40, %fd2, %fd37;
	fma.rn.f64 	%fd41, %fd1, %fd2, %fd40;
	add.f64 	%fd42, %fd41, 0d4000000000000000;
	mul.f64 	%fd43, %fd39, %fd42;
	mul.f64 	%fd44, %fd43, %fd47;
	mul.f64 	%fd45, %fd9, %fd44;
	mul.f64 	%fd46, %fd9, %fd45;
	add.s64 	%rd16, %rd1, %rd7;
	st.global.f64 	[%rd16], %fd46;
	bra.uni 	$L__BB0_7;
$L__BB0_6:
	add.s64 	%rd10, %rd2, %rd7;
	st.global.f64 	[%rd10], %fd8;
	add.s64 	%rd11, %rd1, %rd7;
	mov.b64 	%rd12, 0;
	st.global.u64 	[%rd11], %rd12;
$L__BB0_7:
	ret;

}
	// .globl	_Z20EVALUATE_ERROR_BLOCKiPdS_S_
.visible .entry _Z20EVALUATE_ERROR_BLOCKiPdS_S_(
	.param .u32 _Z20EVALUATE_ERROR_BLOCKiPdS_S__param_0,
	.param .u64 .ptr .align 1 _Z20EVALUATE_ERROR_BLOCKiPdS_S__param_1,
	.param .u64 .ptr .align 1 _Z20EVALUATE_ERROR_BLOCKiPdS_S__param_2,
	.param .u64 .ptr .align 1 _Z20EVALUATE_ERROR_BLOCKiPdS_S__param_3
)
{
	.reg .pred 	%p<26>;
	.reg .b32 	%r<51>;
	.reg .b64 	%rd<23>;
	.reg .b64 	%fd<33>;

	ld.param.u32 	%r16, [_Z20EVALUATE_ERROR_BLOCKiPdS_S__param_0];
	ld.param.u64 	%rd1, [_Z20EVALUATE_ERROR_BLOCKiPdS_S__param_1];
	ld.param.u64 	%rd2, [_Z20EVALUATE_ERROR_BLOCKiPdS_S__param_2];
	ld.param.u64 	%rd3, [_Z20EVALUATE_ERROR_BLOCKiPdS_S__param_3];
	mov.u32 	%r17, %tid.x;
	mov.u32 	%r1, %ctaid.x;
	mov.u32 	%r2, %ntid.x;
	mad.lo.s32 	%r3, %r1, %r2, %r17;
	mov.u32 	%r18, %tid.y;
	mov.u32 	%r4, %ctaid.y;
	mov.u32 	%r5, %ntid.y;
	mad.lo.s32 	%r19, %r4, %r5, %r18;
	mad.lo.s32 	%r7, %r2, %r18, %r17;
	shl.b32 	%r20, %r7, 3;
	mov.u32 	%r21, sm;
	add.s32 	%r8, %r21, %r20;
	mov.b64 	%rd4, 0;
	st.shared.u64 	[%r8], %rd4;
	bar.sync 	0;
	max.s32 	%r22, %r3, %r19;
	setp.ge.s32 	%p1, %r22, %r16;
	@%p1 bra 	$L__BB1_16;
	setp.eq.s32 	%p2, %r3, 0;
	add.s32 	%r23, %r16, -1;
	setp.eq.s32 	%p3, %r3, %r23;
	or.pred  	%p4, %p2, %p3;
	setp.eq.s32 	%p5, %r19, 0;
	or.pred  	%p6, %p5, %p4;
	setp.eq.s32 	%p7, %r19, %r23;
	or.pred  	%p8, %p6, %p7;
	@%p8 bra 	$L__BB1_10;
	mul.lo.s32 	%r24, %r16, %r19;
	add.s32 	%r25, %r24, %r3;
	cvta.to.global.u64 	%rd5, %rd2;
	add.s32 	%r26, %r24, %r16;
	add.s32 	%r27, %r25, %r16;
	shl.b32 	%r28, %r16, 1;
	sub.s32 	%r29, %r26, %r28;
	add.s32 	%r30, %r29, %r3;
	cvt.s64.s32 	%rd6, %r24;
	cvt.s64.s32 	%rd7, %r3;
	add.s64 	%rd8, %rd7, %rd6;
	shl.b64 	%rd9, %rd8, 3;
	add.s64 	%rd10, %rd5, %rd9;
	ld.global.f64 	%fd9, [%rd10+-8];
	ld.global.f64 	%fd10, [%rd10+8];
	add.f64 	%fd11, %fd9, %fd10;
	mul.wide.s32 	%rd11, %r27, 8;
	add.s64 	%rd12, %rd5, %rd11;
	ld.global.f64 	%fd12, [%rd12];
	add.f64 	%fd13, %fd11, %fd12;
	mul.wide.s32 	%rd13, %r30, 8;
	add.s64 	%rd14, %rd5, %rd13;
	ld.global.f64 	%fd14, [%rd14];
	add.f64 	%fd15, %fd13, %fd14;
	mul.wide.s32 	%rd15, %r16, 8;
	add.s64 	%rd16, %rd14, %rd15;
	ld.global.f64 	%fd16, [%rd16];
	fma.rn.f64 	%fd17, %fd16, 0dC010000000000000, %fd15;
	cvta.to.global.u64 	%rd17, %rd1;
	mul.wide.s32 	%rd18, %r25, 8;
	add.s64 	%rd19, %rd17, %rd18;
	ld.global.f64 	%fd18, [%rd19];
	sub.f64 	%fd1, %fd17, %fd18;
	{
	.reg .b32 %temp; 
	mov.b64 	{%temp, %r9}, %fd1;
	}
	mov.f64 	%fd19, 0d4000000000000000;
	{
	.reg .b32 %temp; 
	mov.b64 	{%temp, %r31}, %fd19;
	}
	and.b32  	%r11, %r31, 2146435072;
	setp.eq.s32 	%p9, %r11, 1062207488;
	abs.f64 	%fd2, %fd1;
	{ // callseq 0, 0
	.param .b64 param0;
	st.param.f64 	[param0], %fd2;
	.param .b64 retval0;
	call.uni (retval0), 
	__internal_accurate_pow, 
	(
	param0
	);
	ld.param.f64 	%fd20, [retval0];
	} // callseq 0
	setp.lt.s32 	%p10, %r9, 0;
	neg.f64 	%fd22, %fd20;
	selp.f64 	%fd23, %fd22, %fd20, %p9;
	selp.f64 	%fd32, %fd23, %fd20, %p10;
	setp.neu.f64 	%p11, %fd1, 0d0000000000000000;
	@%p11 bra 	$L__BB1_4;
	setp.eq.s32 	%p12, %r11, 1062207488;
	selp.b32 	%r32, %r9, 0, %p12;
	setp.lt.s32 	%p13, %r31, 0;
	or.b32  	%r33, %r32, 2146435072;
	selp.b32 	%r34, %r33, %r32, %p13;
	mov.b32 	%r35, 0;
	mov.b64 	%fd32, {%r35, %r34};
$L__BB1_4:
	add.f64 	%fd24, %fd1, 0d4000000000000000;
	{
	.reg .b32 %temp; 
	mov.b64 	{%temp, %r36}, %fd24;
	}
	and.b32  	%r37, %r36, 2146435072;
	setp.ne.s32 	%p14, %r37, 2146435072;
	@%p14 bra 	$L__BB1_9;
	setp.num.f64 	%p15, %fd1, %fd1;
	@%p15 bra 	$L__BB1_7;
	mov.f64 	%fd25, 0d4000000000000000;
	add.rn.f64 	%fd32, %fd1, %fd25;
	bra.uni 	$L__BB1_9;
$L__BB1_7:
	setp.neu.f64 	%p16, %fd2, 0d7FF0000000000000;
	@%p16 bra 	$L__BB1_9;
	setp.lt.s32 	%p17, %r9, 0;
	setp.eq.s32 	%p18, %r11, 1062207488;
	setp.lt.s32 	%p19, %r31, 0;
	selp.b32 	%r39, 0, 2146435072, %p19;
	and.b32  	%r40, %r31, 2147483647;
	setp.ne.s32 	%p20, %r40, 1071644672;
	or.b32  	%r41, %r39, -2147483648;
	selp.b32 	%r42, %r41, %r39, %p20;
	selp.b32 	%r43, %r42, %r39, %p18;
	selp.b32 	%r44, %r43, %r39, %p17;
	mov.b32 	%r45, 0;
	mov.b64 	%fd32, {%r45, %r44};
$L__BB1_9:
	setp.eq.f64 	%p21, %fd1, 0d3FF0000000000000;
	selp.f64 	%fd26, 0d3FF0000000000000, %fd32, %p21;
	st.shared.f64 	[%r8], %fd26;
$L__BB1_10:
	bar.sync 	0;
	mul.lo.s32 	%r50, %r2, %r5;
	setp.lt.u32 	%p22, %r50, 2;
	@%p22 bra 	$L__BB1_14;
$L__BB1_11:
	shr.u32 	%r14, %r50, 1;
	setp.ge.u32 	%p23, %r7, %r14;
	@%p23 bra 	$L__BB1_13;
	shl.b32 	%r46, %r14, 3;
	add.s32 	%r47, %r8, %r46;
	ld.shared.f64 	%fd27, [%r47];
	ld.shared.f64 	%fd28, [%r8];
	add.f64 	%fd29, %fd27, %fd28;
	st.shared.f64 	[%r8], %fd29;
$L__BB1_13:
	bar.sync 	0;
	setp.gt.u32 	%p24, %r50, 3;
	mov.u32 	%r50, %r14;
	@%p24 bra 	$L__BB1_11;
$L__BB1_14:
	setp.ne.s32 	%p25, %r7, 0;
	@%p25 bra 	$L__BB1_16;
	ld.shared.f64 	%fd30, [sm];
	mov.u32 	%r48, %nctaid.x;
	mad.lo.s32 	%r49, %r4, %r48, %r1;
	cvta.to.global.u64 	%rd20, %rd3;
	mul.wide.u32 	%rd21, %r49, 8;
	add.s64 	%rd22, %rd20, %rd21;
	st.global.f64 	[%rd22], %fd30;
$L__BB1_16:
	ret;

}
	// .globl	_Z9LAPLACIANidddPdS_
.visible .entry _Z9LAPLACIANidddPdS_(
	.param .u32 _Z9LAPLACIANidddPdS__param_0,
	.param .f64 _Z9LAPLACIANidddPdS__param_1,
	.param .f64 _Z9LAPLACIANidddPdS__param_2,
	.param .f64 _Z9LAPLACIANidddPdS__param_3,
	.param .u64 .ptr .align 1 _Z9LAPLACIANidddPdS__param_4,
	.param .u64 .ptr .align 1 _Z9LAPLACIANidddPdS__param_5
)
{
	.reg .pred 	%p<22>;
	.reg .b32 	%r<39>;
	.reg .b64 	%rd<21>;
	.reg .b64 	%fd<34>;

	ld.param.u32 	%r9, [_Z9LAPLACIANidddPdS__param_0];
	ld.param.f64 	%fd10, [_Z9LAPLACIANidddPdS__param_1];
	ld.param.f64 	%fd11, [_Z9LAPLACIANidddPdS__param_2];
	ld.param.f64 	%fd12, [_Z9LAPLACIANidddPdS__param_3];
	ld.param.u64 	%rd3, [_Z9LAPLACIANidddPdS__param_4];
	ld.param.u64 	%rd4, [_Z9LAPLACIANidddPdS__param_5];
	cvta.to.global.u64 	%rd1, %rd4;
	mov.u32 	%r10, %tid.x;
	mov.u32 	%r11, %ntid.x;
	mov.u32 	%r12, %ctaid.x;
	mad.lo.s32 	%r1, %r11, %r12, %r10;
	mov.u32 	%r13, %tid.y;
	mov.u32 	%r14, %ntid.y;
	mov.u32 	%r15, %ctaid.y;
	mad.lo.s32 	%r16, %r14, %r15, %r13;
	max.s32 	%r17, %r1, %r16;
	setp.ge.s32 	%p1, %r17, %r9;
	@%p1 bra 	$L__BB2_11;
	mul.lo.s32 	%r3, %r9, %r16;
	add.s32 	%r4, %r3, %r1;
	setp.eq.s32 	%p2, %r1, 0;
	add.s32 	%r18, %r9, -1;
	setp.eq.s32 	%p3, %r1, %r18;
	or.pred  	%p4, %p2, %p3;
	setp.eq.s32 	%p5, %r16, 0;
	or.pred  	%p6, %p5, %p4;
	setp.eq.s32 	%p7, %r16, %r18;
	or.pred  	%p8, %p6, %p7;
	@%p8 bra 	$L__BB2_10;
	cvta.to.global.u64 	%rd8, %rd3;
	add.s32 	%r19, %r3, %r9;
	add.s32 	%r20, %r4, %r9;
	shl.b32 	%r21, %r9, 1;
	sub.s32 	%r22, %r19, %r21;
	add.s32 	%r23, %r22, %r1;
	cvt.s64.s32 	%rd9, %r3;
	cvt.s64.s32 	%rd10, %r1;
	add.s64 	%rd11, %rd10, %rd9;
	shl.b64 	%rd12, %rd11, 3;
	add.s64 	%rd13, %rd8, %rd12;
	ld.global.f64 	%fd13, [%rd13+-8];
	ld.global.f64 	%fd14, [%rd13+8];
	add.f64 	%fd15, %fd13, %fd14;
	mul.wide.s32 	%rd14, %r20, 8;
	add.s64 	%rd15, %rd8, %rd14;
	ld.global.f64 	%fd16, [%rd15];
	add.f64 	%fd17, %fd15, %fd16;
	mul.wide.s32 	%rd16, %r23, 8;
	add.s64 	%rd2, %rd8, %rd16;
	ld.global.f64 	%fd18, [%rd2];
	add.f64 	%fd1, %fd17, %fd18;
	mul.f64 	%fd2, %fd10, %fd11;
	{
	.reg .b32 %temp; 
	mov.b64 	{%temp, %r5}, %fd2;
	}
	mov.f64 	%fd19, 0d4000000000000000;
	{
	.reg .b32 %temp; 
	mov.b64 	{%temp, %r24}, %fd19;
	}
	and.b32  	%r7, %r24, 2146435072;
	setp.eq.s32 	%p9, %r7, 1062207488;
	abs.f64 	%fd3, %fd2;
	{ // callseq 1, 0
	.param .b64 param0;
	st.param.f64 	[param0], %fd3;
	.param .b64 retval0;
	call.uni (retval0), 
	__internal_accurate_pow, 
	(
	param0
	);
	ld.param.f64 	%fd20, [retval0];
	} // callseq 1
	setp.lt.s32 	%p10, %r5, 0;
	neg.f64 	%fd22, %fd20;
	selp.f64 	%fd23, %fd22, %fd20, %p9;
	selp.f64 	%fd33, %fd23, %fd20, %p10;
	setp.neu.f64 	%p11, %fd2, 0d0000000000000000;
	@%p11 bra 	$L__BB2_4;
	setp.eq.s32 	%p12, %r7, 1062207488;
	selp.b32 	%r25, %r5, 0, %p12;
	setp.lt.s32 	%p13, %r24, 0;
	or.b32  	%r26, %r25, 2146435072;
	selp.b32 	%r27, %r26, %r25, %p13;
	mov.b32 	%r28, 0;
	mov.b64 	%fd33, {%r28, %r27};
$L__BB2_4:
	add.f64 	%fd24, %fd2, 0d4000000000000000;
	{
	.reg .b32 %temp; 
	mov.b64 	{%temp, %r29}, %fd24;
	}
	and.b32  	%r30, %r29, 2146435072;
	setp.ne.s32 	%p14, %r30, 2146435072;
	@%p14 bra 	$L__BB2_9;
	setp.num.f64 	%p15, %fd2, %fd2;
	@%p15 bra 	$L__BB2_7;
	mov.f64 	%fd25, 0d4000000000000000;
	add.rn.f64 	%fd33, %fd2, %fd25;
	bra.uni 	$L__BB2_9;
$L__BB2_7:
	setp.neu.f64 	%p16, %fd3, 0d7FF0000000000000;
	@%p16 bra 	$L__BB2_9;
	setp.lt.s32 	%p17, %r5, 0;
	setp.eq.s32 	%p18, %r7, 1062207488;
	setp.lt.s32 	%p19, %r24, 0;
	selp.b32 	%r32, 0, 2146435072, %p19;
	and.b32  	%r33, %r24, 2147483647;
	setp.ne.s32 	%p20, %r33, 1071644672;
	or.b32  	%r34, %r32, -2147483648;
	selp.b32 	%r35, %r34, %r32, %p20;
	selp.b32 	%r36, %r35, %r32, %p18;
	selp.b32 	%r37, %r36, %r32, %p17;
	mov.b32 	%r38, 0;
	mov.b64 	%fd33, {%r38, %r37};
$L__BB2_9:
	setp.eq.f64 	%p21, %fd2, 0d3FF0000000000000;
	add.f64 	%fd26, %fd33, 0d4010000000000000;
	selp.f64 	%fd27, 0d4014000000000000, %fd26, %p21;
	mul.wide.s32 	%rd17, %r9, 8;
	add.s64 	%rd18, %rd2, %rd17;
	ld.global.f64 	%fd28, [%rd18];
	mul.f64 	%fd29, %fd28, %fd27;
	sub.f64 	%fd30, %fd1, %fd29;
	mul.f64 	%fd31, %fd12, %fd30;
	mul.wide.s32 	%rd19, %r4, 8;
	add.s64 	%rd20, %rd1, %rd19;
	st.global.f64 	[%rd20], %fd31;
	bra.uni 	$L__BB2_11;
$L__BB2_10:
	mul.wide.s32 	%rd5, %r4, 8;
	add.s64 	%rd6, %rd1, %rd5;
	mov.b64 	%rd7, 0;
	st.global.u64 	[%rd6], %rd7;
$L__BB2_11:
	ret;

}
	// .globl	_Z5DAXPYidPdS_
.visible .entry _Z5DAXPYidPdS_(
	.param .u32 _Z5DAXPYidPdS__param_0,
	.param .f64 _Z5DAXPYidPdS__param_1,
	.param .u64 .ptr .align 1 _Z5DAXPYidPdS__param_2,
	.param .u64 .ptr .align 1 _Z5DAXPYidPdS__param_3
)
{
	.reg .pred 	%p<2>;
	.reg .b32 	%r<14>;
	.reg .b64 	%rd<8>;
	.reg .b64 	%fd<5>;

	ld.param.u32 	%r4, [_Z5DAXPYidPdS__param_0];
	ld.param.f64 	%fd1, [_Z5DAXPYidPdS__param_1];
	ld.param.u64 	%rd1, [_Z5DAXPYidPdS__param_2];
	ld.param.u64 	%rd2, [_Z5DAXPYidPdS__param_3];
	mov.u32 	%r5, %tid.x;
	mov.u32 	%r6, %ntid.x;
	mov.u32 	%r7, %ctaid.x;
	mad.lo.s32 	%r1, %r6, %r7, %r5;
	mov.u32 	%r8, %tid.y;
	mov.u32 	%r9, %ntid.y;
	mov.u32 	%r10, %ctaid.y;
	mad.lo.s32 	%r11, %r9, %r10, %r8;
	max.s32 	%r12, %r1, %r11;
	setp.ge.s32 	%p1, %r12, %r4;
	@%p1 bra 	$L__BB3_2;
	cvta.to.global.u64 	%rd3, %rd1;
	cvta.to.global.u64 	%rd4, %rd2;
	mad.lo.s32 	%r13, %r4, %r11, %r1;
	mul.wide.s32 	%rd5, %r13, 8;
	add.s64 	%rd6, %rd3, %rd5;
	ld.global.f64 	%fd2, [%rd6];
	add.s64 	%rd7, %rd4, %rd5;
	ld.global.f64 	%fd3, [%rd7];
	fma.rn.f64 	%fd4, %fd1, %fd2, %fd3;
	st.global.f64 	[%rd6], %fd4;
$L__BB3_2:
	ret;

}
	// .globl	_Z14INTERPOLATE_2DiPdS_
.visible .entry _Z14INTERPOLATE_2DiPdS_(
	.param .u32 _Z14INTERPOLATE_2DiPdS__param_0,
	.param .u64 .ptr .align 1 _Z14INTERPOLATE_2DiPdS__param_1,
	.param .u64 .ptr .align 1 _Z14INTERPOLATE_2DiPdS__param_2
)
{
	.reg .pred 	%p<9>;
	.reg .b32 	%r<27>;
	.reg .b64 	%rd<25>;
	.reg .b64 	%fd<18>;

	ld.param.u32 	%r8, [_Z14INTERPOLATE_2DiPdS__param_0];
	ld.param.u64 	%rd3, [_Z14INTERPOLATE_2DiPdS__param_1];
	ld.param.u64 	%rd4, [_Z14INTERPOLATE_2DiPdS__param_2];
	cvta.to.global.u64 	%rd1, %rd4;
	cvta.to.global.u64 	%rd2, %rd3;
	mov.u32 	%r9, %tid.x;
	mov.u32 	%r10, %ntid.x;
	mov.u32 	%r11, %ctaid.x;
	mad.lo.s32 	%r1, %r10, %r11, %r9;
	mov.u32 	%r12, %tid.y;
	mov.u32 	%r13, %ntid.y;
	mov.u32 	%r14, %ctaid.y;
	mad.lo.s32 	%r15, %r13, %r14, %r12;
	max.s32 	%r16, %r1, %r15;
	setp.ge.s32 	%p1, %r16, %r8;
	@%p1 bra 	$L__BB4_8;
	mad.lo.s32 	%r3, %r8, %r15, %r1;
	add.s32 	%r17, %r8, -1;
	shr.u32 	%r4, %r17, 1;
	shr.u32 	%r18, %r1, 31;
	add.s32 	%r19, %r1, %r18;
	shr.s32 	%r20, %r19, 1;
	shr.u32 	%r21, %r15, 1;
	mad.lo.s32 	%r22, %r21, %r4, %r21;
	add.s32 	%r5, %r22, %r20;
	or.b32  	%r23, %r1, %r15;
	and.b32  	%r24, %r23, 1;
	setp.eq.b32 	%p2, %r24, 1;
	@%p2 bra 	$L__BB4_3;
	mul.wide.s32 	%rd21, %r5, 8;
	add.s64 	%rd22, %rd2, %rd21;
	ld.global.f64 	%fd17, [%rd22];
	mul.wide.s32 	%rd23, %r3, 8;
	add.s64 	%rd24, %rd1, %rd23;
	st.global.f64 	[%rd24], %fd17;
	bra.uni 	$L__BB4_8;
$L__BB4_3:
	and.b32  	%r25, %r1, -2147483647;
	setp.ne.s32 	%p3, %r25, 1;
	and.b32  	%r6, %r15, 1;
	setp.eq.b32 	%p4, %r6, 1;
	or.pred  	%p5, %p3, %p4;
	@%p5 bra 	$L__BB4_5;
	mul.wide.u32 	%rd17, %r5, 8;
	add.s64 	%rd18, %rd2, %rd17;
	ld.global.f64 	%fd13, [%rd18];
	ld.global.f64 	%fd14, [%rd18+8];
	add.f64 	%fd15, %fd13, %fd14;
	mul.f64 	%fd16, %fd15, 0d3FE0000000000000;
	mul.wide.s32 	%rd19, %r3, 8;
	add.s64 	%rd20, %rd1, %rd19;
	st.global.f64 	[%rd20], %fd16;
	bra.uni 	$L__BB4_8;
$L__BB4_5:
	and.b32  	%r26, %r1, 1;
	setp.eq.b32 	%p6, %r26, 1;
	setp.eq.s32 	%p7, %r6, 0;
	or.pred  	%p8, %p6, %p7;
	@%p8 bra 	$L__BB4_7;
	mul.wide.s32 	%rd11, %r5, 8;
	add.s64 	%rd12, %rd2, %rd11;
	ld.global.f64 	%fd9, [%rd12];
	mul.wide.u32 	%rd13, %r4, 8;
	add.s64 	%rd14, %rd12, %rd13;
	ld.global.f64 	%fd10, [%rd14+8];
	add.f64 	%fd11, %fd9, %fd10;
	mul.f64 	%fd12, %fd11, 0d3FE0000000000000;
	mul.wide.s32 	%rd15, %r3, 8;
	add.s64 	%rd16, %rd1, %rd15;
	st.global.f64 	[%rd16], %fd12;
	bra.uni 	$L__BB4_8;
$L__BB4_7:
	mul.wide.s32 	%rd5, %r5, 8;
	add.s64 	%rd6, %rd2, %rd5;
	ld.global.f64 	%fd1, [%rd6];
	ld.global.f64 	%fd2, [%rd6+8];
	add.f64 	%fd3, %fd1, %fd2;
	mul.wide.u32 	%rd7, %r4, 8;
	add.s64 	%rd8, %rd6, %rd7;
	ld.global.f64 	%fd4, [%rd8+8];
	add.f64 	%fd5, %fd3, %fd4;
	ld.global.f64 	%fd6, [%rd8+16];
	add.f64 	%fd7, %fd5, %fd6;
	mul.f64 	%fd8, %fd7, 0d3FD0000000000000;
	mul.wide.s32 	%rd9, %r3, 8;
	add.s64 	%rd10, %rd1, %rd9;
	st.global.f64 	[%rd10], %fd8;
$L__BB4_8:
	ret;

}
	// .globl	_Z11RESTRICT_2DiPdS_
.visible .entry _Z11RESTRICT_2DiPdS_(
	.param .u32 _Z11RESTRICT_2DiPdS__param_0,
	.param .u64 .ptr .align 1 _Z11RESTRICT_2DiPdS__param_1,
	.param .u64 .ptr .align 1 _Z11RESTRICT_2DiPdS__param_2
)
{
	.reg .pred 	%p<9>;
	.reg .b32 	%r<21>;
	.reg .b64 	%rd<13>;
	.reg .b64 	%fd<20>;

	ld.param.u32 	%r6, [_Z11RESTRICT_2DiPdS__param_0];
	ld.param.u64 	%rd3, [_Z11RESTRICT_2DiPdS__param_1];
	ld.param.u64 	%rd4, [_Z11RESTRICT_2DiPdS__param_2];
	cvta.to.global.u64 	%rd1, %rd4;
	cvta.to.global.u64 	%rd2, %rd3;
	mov.u32 	%r7, %tid.x;
	mov.u32 	%r8, %ntid.x;
	mov.u32 	%r9, %ctaid.x;
	mad.lo.s32 	%r1, %r8, %r9, %r7;
	mov.u32 	%r10, %tid.y;
	mov.u32 	%r11, %ntid.y;
	mov.u32 	%r12, %ctaid.y;
	mad.lo.s32 	%r13, %r11, %r12, %r10;
	max.s32 	%r14, %r1, %r13;
	setp.ge.s32 	%p1, %r14, %r6;
	@%p1 bra 	$L__BB5_4;
	mad.lo.s32 	%r3, %r6, %r13, %r1;
	add.s32 	%r15, %r6, -1;
	shl.b32 	%r16, %r1, 1;
	mul.lo.s32 	%r17, %r15, %r13;
	shl.b32 	%r18, %r17, 1;
	add.s32 	%r19, %r18, %r13;
	shl.b32 	%r20, %r19, 1;
	add.s32 	%r4, %r20, %r16;
	setp.eq.s32 	%p2, %r1, 0;
	setp.eq.s32 	%p3, %r1, %r15;
	or.pred  	%p4, %p2, %p3;
	setp.eq.s32 	%p5, %r13, 0;
	or.pred  	%p6, %p5, %p4;
	setp.eq.s32 	%p7, %r13, %r15;
	or.pred  	%p8, %p6, %p7;
	@%p8 bra 	$L__BB5_3;
	mul.wide.s32 	%rd9, %r4, 8;
	add.s64 	%rd10, %rd2, %rd9;
	ld.global.f64 	%fd2, [%rd10+-32];
	ld.global.f64 	%fd3, [%rd10+-16];
	add.f64 	%fd4, %fd2, %fd3;
	ld.global.f64 	%fd5, [%rd10+16];
	add.f64 	%fd6, %fd4, %fd5;
	ld.global.f64 	%fd7, [%rd10+32];
	add.f64 	%fd8, %fd6, %fd7;
	ld.global.f64 	%fd9, [%rd10+-24];
	ld.global.f64 	%fd10, [%rd10+-8];
	add.f64 	%fd11, %fd9, %fd10;
	ld.global.f64 	%fd12, [%rd10+8];
	add.f64 	%fd13, %fd11, %fd12;
	ld.global.f64 	%fd14, [%rd10+24];
	add.f64 	%fd15, %fd13, %fd14;
	mul.f64 	%fd16, %fd15, 0d3FC0000000000000;
	fma.rn.f64 	%fd17, %fd8, 0d3FB0000000000000, %fd16;
	ld.global.f64 	%fd18, [%rd10];
	fma.rn.f64 	%fd19, %fd18, 0d3FD0000000000000, %fd17;
	mul.wide.s32 	%rd11, %r3, 8;
	add.s64 	%rd12, %rd1, %rd11;
	st.global.f64 	[%rd12], %fd19;
	bra.uni 	$L__BB5_4;
$L__BB5_3:
	mul.wide.s32 	%rd5, %r4, 8;
	add.s64 	%rd6, %rd2, %rd5;
	ld.global.f64 	%fd1, [%rd6];
	mul.wide.s32 	%rd7, %r3, 8;
	add.s64 	%rd8, %rd1, %rd7;
	st.global.f64 	[%rd8], %fd1;
$L__BB5_4:
	ret;

}
.func  (.param .b64 func_retval0) __internal_accurate_pow(
	.param .b64 __internal_accurate_pow_param_0
)
{
	.reg .pred 	%p<8>;
	.reg .b32 	%r<49>;
	.reg .b32 	%f<3>;
	.reg .b64 	%fd<109>;

	ld.param.f64 	%fd10, [__internal_accurate_pow_param_0];
	{
	.reg .b32 %temp; 
	mov.b64 	{%temp, %r46}, %fd10;
	}
	{
	.reg .b32 %temp; 
	mov.b64 	{%r45, %temp}, %fd10;
	}
	shr.u32 	%r47, %r46, 20;
	setp.gt.u32 	%p1, %r46, 1048575;
	@%p1 bra 	$L__BB6_2;
	mul.f64 	%fd11, %fd10, 0d4350000000000000;
	{
	.reg .b32 %temp; 
	mov.b64 	{%temp, %r46}, %fd11;
	}
	{
	.reg .b32 %temp; 
	mov.b64 	{%r45, %temp}, %fd11;
	}
	shr.u32 	%r16, %r46, 20;
	add.s32 	%r47, %r16, -54;
$L__BB6_2:
	add.s32 	%r48, %r47, -1023;
	and.b32  	%r17, %r46, -2146435073;
	or.b32  	%r18, %r17, 1072693248;
	mov.b64 	%fd107, {%r45, %r18};
	setp.lt.u32 	%p2, %r18, 1073127583;
	@%p2 bra 	$L__BB6_4;
	{
	.reg .b32 %temp; 
	mov.b64 	{%r19, %temp}, %fd107;
	}
	{
	.reg .b32 %temp; 
	mov.b64 	{%temp, %r20}, %fd107;
	}
	add.s32 	%r21, %r20, -1048576;
	mov.b64 	%fd107, {%r19, %r21};
	add.s32 	%r48, %r47, -1022;
$L__BB6_4:
	add.f64 	%fd12, %fd107, 0dBFF0000000000000;
	add.f64 	%fd13, %fd107, 0d3FF0000000000000;
	rcp.approx.ftz.f64 	%fd14, %fd13;
	neg.f64 	%fd15, %fd13;
	fma.rn.f64 	%fd16, %fd15, %fd14, 0d3FF0000000000000;
	fma.rn.f64 	%fd17, %fd16, %fd16, %fd16;
	fma.rn.f64 	%fd18, %fd17, %fd14, %fd14;
	mul.f64 	%fd19, %fd12, %fd18;
	fma.rn.f64 	%fd20, %fd12, %fd18, %fd19;
	mul.f64 	%fd21, %fd20, %fd20;
	fma.rn.f64 	%fd22, %fd21, 0d3EB0F5FF7D2CAFE2, 0d3ED0F5D241AD3B5A;
	fma.rn.f64 	%fd23, %fd22, %fd21, 0d3EF3B20A75488A3F;
	fma.rn.f64 	%fd24, %fd23, %fd21, 0d3F1745CDE4FAECD5;
	fma.rn.f64 	%fd25, %fd24, %fd21, 0d3F3C71C7258A578B;
	fma.rn.f64 	%fd26, %fd25, %fd21, 0d3F6249249242B910;
	fma.rn.f64 	%fd27, %fd26, %fd21, 0d3F89999999999DFB;
	sub.f64 	%fd28, %fd12, %fd20;
	add.f64 	%fd29, %fd28, %fd28;
	neg.f64 	%fd30, %fd20;
	fma.rn.f64 	%fd31, %fd30, %fd12, %fd29;
	mul.f64 	%fd32, %fd18, %fd31;
	fma.rn.f64 	%fd33, %fd21, %fd27, 0d3FB5555555555555;
	mov.f64 	%fd34, 0d3FB5555555555555;
	sub.f64 	%fd35, %fd34, %fd33;
	fma.rn.f64 	%fd36, %fd21, %fd27, %fd35;
	add.f64 	%fd37, %fd36, 0dBC46A4CB00B9E7B0;
	add.f64 	%fd38, %fd33, %fd37;
	sub.f64 	%fd39, %fd33, %fd38;
	add.f64 	%fd40, %fd37, %fd39;
	mul.rn.f64 	%fd41, %fd20, %fd20;
	neg.f64 	%fd42, %fd41;
	fma.rn.f64 	%fd43, %fd20, %fd20, %fd42;
	{
	.reg .b32 %temp; 
	mov.b64 	{%r22, %temp}, %fd32;
	}
	{
	.reg .b32 %temp; 
	mov.b64 	{%temp, %r23}, %fd32;
	}
	add.s32 	%r24, %r23, 1048576;
	mov.b64 	%fd44, {%r22, %r24};
	fma.rn.f64 	%fd45, %fd20, %fd44, %fd43;
	mul.rn.f64 	%fd46, %fd41, %fd20;
	neg.f64 	%fd47, %fd46;
	fma.rn.f64 	%fd48, %fd41, %fd20, %fd47;
	fma.rn.f64 	%fd49, %fd41, %fd32, %fd48;
	fma.rn.f64 	%fd50, %fd45, %fd20, %fd49;
	mul.rn.f64 	%fd51, %fd38, %fd46;
	neg.f64 	%fd52, %fd51;
	fma.rn.f64 	%fd53, %fd38, %fd46, %fd52;
	fma.rn.f64 	%fd54, %fd38, %fd50, %fd53;
	fma.rn.f64 	%fd55, %fd40, %fd46, %fd54;
	add.f64 	%fd56, %fd51, %fd55;
	sub.f64 	%fd57, %fd51, %fd56;
	add.f64 	%fd58, %fd55, %fd57;
	add.f64 	%fd59, %fd20, %fd56;
	sub.f64 	%fd60, %fd20, %fd59;
	add.f64 	%fd61, %fd56, %fd60;
	add.f64 	%fd62, %fd58, %fd61;
	add.f64 	%fd63, %fd32, %fd62;
	add.f64 	%fd64, %fd59, %fd63;
	sub.f64 	%fd65, %fd59, %fd64;
	add.f64 	%fd66, %fd63, %fd65;
	xor.b32  	%r25, %r48, -2147483648;
	mov.b32 	%r26, 1127219200;
	mov.b64 	%fd67, {%r25, %r26};
	mov.b32 	%r27, -2147483648;
	mov.b64 	%fd68, {%r27, %r26};
	sub.f64 	%fd69, %fd67, %fd68;
	fma.rn.f64 	%fd70, %fd69, 0d3FE62E42FEFA39EF, %fd64;
	fma.rn.f64 	%fd71, %fd69, 0dBFE62E42FEFA39EF, %fd70;
	sub.f64 	%fd72, %fd71, %fd64;
	sub.f64 	%fd73, %fd66, %fd72;
	fma.rn.f64 	%fd74, %fd69, 0d3C7ABC9E3B39803F, %fd73;
	add.f64 	%fd75, %fd70, %fd74;
	sub.f64 	%fd76, %fd70, %fd75;
	add.f64 	%fd77, %fd74, %fd76;
	mov.f64 	%fd78, 0d4000000000000000;
	{
	.reg .b32 %temp; 
	mov.b64 	{%temp, %r28}, %fd78;
	}
	{
	.reg .b32 %temp; 
	mov.b64 	{%r29, %temp}, %fd78;
	}
	shl.b32 	%r30, %r28, 1;
	setp.gt.u32 	%p3, %r30, -33554433;
	and.b32  	%r31, %r28, -15728641;
	selp.b32 	%r32, %r31, %r28, %p3;
	mov.b64 	%fd79, {%r29, %r32};
	mul.rn.f64 	%fd80, %fd75, %fd79;
	neg.f64 	%fd81, %fd80;
	fma.rn.f64 	%fd82, %fd75, %fd79, %fd81;
	fma.rn.f64 	%fd83, %fd77, %fd79, %fd82;
	add.f64 	%fd4, %fd80, %fd83;
	sub.f64 	%fd84, %fd80, %fd4;
	add.f64 	%fd5, %fd83, %fd84;
	fma.rn.f64 	%fd85, %fd4, 0d3FF71547652B82FE, 0d4338000000000000;
	{
	.reg .b32 %temp; 
	mov.b64 	{%r13, %temp}, %fd85;
	}
	mov.f64 	%fd86, 0dC338000000000000;
	add.rn.f64 	%fd87, %fd85, %fd86;
	fma.rn.f64 	%fd88, %fd87, 0dBFE62E42FEFA39EF, %fd4;
	fma.rn.f64 	%fd89, %fd87, 0dBC7ABC9E3B39803F, %fd88;
	fma.rn.f64 	%fd90, %fd89, 0d3E5ADE1569CE2BDF, 0d3E928AF3FCA213EA;
	fma.rn.f64 	%fd91, %fd90, %fd89, 0d3EC71DEE62401315;
	fma.rn.f64 	%fd92, %fd91, %fd89, 0d3EFA01997C89EB71;
	fma.rn.f64 	%fd93, %fd92, %fd89, 0d3F2A01A014761F65;
	fma.rn.f64 	%fd94, %fd93, %fd89, 0d3F56C16C1852B7AF;
	fma.rn.f64 	%fd95, %fd94, %fd89, 0d3F81111111122322;
	fma.rn.f64 	%fd96, %fd95, %fd89, 0d3FA55555555502A1;
	fma.rn.f64 	%fd97, %fd96, %fd89, 0d3FC5555555555511;
	fma.rn.f64 	%fd98, %fd97, %fd89, 0d3FE000000000000B;
	fma.rn.f64 	%fd99, %fd98, %fd89, 0d3FF0000000000000;
	fma.rn.f64 	%fd100, %fd99, %fd89, 0d3FF0000000000000;
	{
	.reg .b32 %temp; 
	mov.b64 	{%r14, %temp}, %fd100;
	}
	{
	.reg .b32 %temp; 
	mov.b64 	{%temp, %r15}, %fd100;
	}
	shl.b32 	%r33, %r13, 20;
	add.s32 	%r34, %r33, %r15;
	mov.b64 	%fd108, {%r14, %r34};
	{
	.reg .b32 %temp; 
	mov.b64 	{%temp, %r35}, %fd4;
	}
	mov.b32 	%f2, %r35;
	abs.f32 	%f1, %f2;
	setp.lt.f32 	%p4, %f1, 0f4086232B;
	@%p4 bra 	$L__BB6_7;
	setp.lt.f64 	%p5, %fd4, 0d0000000000000000;
	add.f64 	%fd101, %fd4, 0d7FF0000000000000;
	selp.f64 	%fd108, 0d0000000000000000, %fd101, %p5;
	setp.geu.f32 	%p6, %f1, 0f40874800;
	@%p6 bra 	$L__BB6_7;
	shr.u32 	%r36, %r13, 31;
	add.s32 	%r37, %r13, %r36;
	shr.s32 	%r38, %r37, 1;
	shl.b32 	%r39, %r38, 20;
	add.s32 	%r40, %r15, %r39;
	mov.b64 	%fd102, {%r14, %r40};
	sub.s32 	%r41, %r13, %r38;
	shl.b32 	%r42, %r41, 20;
	add.s32 	%r43, %r42, 1072693248;
	mov.b32 	%r44, 0;
	mov.b64 	%fd103, {%r44, %r43};
	mul.f64 	%fd108, %fd103, %fd102;
$L__BB6_7:
	abs.f64 	%fd104, %fd108;
	setp.eq.f64 	%p7, %fd104, 0d7FF0000000000000;
	fma.rn.f64 	%fd105, %fd108, %fd5, %fd108;
	selp.f64 	%fd106, %fd108, %fd105, %p7;
	st.param.f64 	[func_retval0], %fd106;
	ret;

}


// ===== COMPILED SASS (sm_100) =====

	.target	sm_100

	.elftype	@"ET_EXEC"


//--------------------- .note.nv.tkinfo           --------------------------
	.section	.note.nv.tkinfo,"",@"SHT_NOTE"
	.sectionflags	@"SHF_NOTE_NV_TKINFO"
	.tkinfo
        /*0018*/ 	.word	0x00000002
        /*0030*/ 	.string	""
        /*0030*/ 	.string	"ptxas"
        /*0030*/ 	.string	"Cuda compilation tools, release 13.0, V13.0.88"
        /*0030*/ 	.string	"Build cuda_13.0.r13.0/compiler.36424714_0"
        /*0030*/ 	.string	"-arch sm_100 -m 64 "



//--------------------- .note.nv.cuinfo           --------------------------
	.section	.note.nv.cuinfo,"",@"SHT_NOTE"
	.sectionflags	@"SHF_NOTE_NV_CUINFO"
        /*0018*/ 	.short	0x0002
        /*001a*/ 	.short	0x0064
        /*001c*/ 	.short	0x0082
	.zero		2


//--------------------- .nv.info                  --------------------------
	.section	.nv.info,"",@"SHT_CUDA_INFO"
	.align	4


	//----- nvinfo : EIATTR_REGCOUNT
	.align		4
        /*0000*/ 	.byte	0x04, 0x2f
        /*0002*/ 	.short	(.L_1 - .L_0)
	.align		4
.L_0:
        /*0004*/ 	.word	index@(_Z10INITIALIZEidPdS_S_)
        /*0008*/ 	.word	0x00000016


	//----- nvinfo : EIATTR_FRAME_SIZE
	.align		4
.L_1:
        /*000c*/ 	.byte	0x04, 0x11
        /*000e*/ 	.short	(.L_3 - .L_2)
	.align		4
.L_2:
        /*0010*/ 	.word	index@(_Z10INITIALIZEidPdS_S_)
        /*0014*/ 	.word	0x00000000


	//----- nvinfo : EIATTR_REGCOUNT
	.align		4
.L_3:
        /*0018*/ 	.byte	0x04, 0x2f
        /*001a*/ 	.short	(.L_5 - .L_4)
	.align		4
.L_4:
        /*001c*/ 	.word	index@(_Z20EVALUATE_ERROR_BLOCKiPdS_S_)
        /*0020*/ 	.word	0x0000001e


	//----- nvinfo : EIATTR_FRAME_SIZE
	.align		4
.L_5:
        /*0024*/ 	.byte	0x04, 0x11
        /*0026*/ 	.short	(.L_7 - .L_6)
	.align		4
.L_6:
        /*0028*/ 	.word	index@($_Z20EVALUATE_ERROR_BLOCKiPdS_S_$__internal_accurate_pow)
        /*002c*/ 	.word	0x00000000


	//----- nvinfo : EIATTR_FRAME_SIZE
	.align		4
.L_7:
        /*0030*/ 	.byte	0x04, 0x11
        /*0032*/ 	.short	(.L_9 - .L_8)
	.align		4
.L_8:
        /*0034*/ 	.word	index@(_Z20EVALUATE_ERROR_BLOCKiPdS_S_)
        /*0038*/ 	.word	0x00000000


	//----- nvinfo : EIATTR_REGCOUNT
	.align		4
.L_9:
        /*003c*/ 	.byte	0x04, 0x2f
        /*003e*/ 	.short	(.L_11 - .L_10)
	.align		4
.L_10:
        /*0040*/ 	.word	index@(_Z9LAPLACIANidddPdS_)
        /*0044*/ 	.word	0x0000001e


	//----- nvinfo : EIATTR_FRAME_SIZE
	.align		4
.L_11:
        /*0048*/ 	.byte	0x04, 0x11
        /*004a*/ 	.short	(.L_13 - .L_12)
	.align		4
.L_12:
        /*004c*/ 	.word	index@($_Z9LAPLACIANidddPdS_$__internal_accurate_pow)
        /*0050*/ 	.word	0x00000000


	//----- nvinfo : EIATTR_FRAME_SIZE
	.align		4
.L_13:
        /*0054*/ 	.byte	0x04, 0x11
        /*0056*/ 	.short	(.L_15 - .L_14)
	.align		4
.L_14:
        /*0058*/ 	.word	index@(_Z9LAPLACIANidddPdS_)
        /*005c*/ 	.word	0x00000000


	//----- nvinfo : EIATTR_REGCOUNT
	.align		4
.L_15:
        /*0060*/ 	.byte	0x04, 0x2f
        /*0062*/ 	.short	(.L_17 - .L_16)
	.align		4
.L_16:
        /*0064*/ 	.word	index@(_Z5DAXPYidPdS_)
        /*0068*/ 	.word	0x0000000a


	//----- nvinfo : EIATTR_FRAME_SIZE
	.align		4
.L_17:
        /*006c*/ 	.byte	0x04, 0x11
        /*006e*/ 	.short	(.L_19 - .L_18)
	.align		4
.L_18:
        /*0070*/ 	.word	index@(_Z5DAXPYidPdS_)
        /*0074*/ 	.word	0x00000000


	//----- nvinfo : EIATTR_REGCOUNT
	.align		4
.L_19:
        /*0078*/ 	.byte	0x04, 0x2f
        /*007a*/ 	.short	(.L_21 - .L_20)
	.align		4
.L_20:
        /*007c*/ 	.word	index@(_Z14INTERPOLATE_2DiPdS_)
        /*0080*/ 	.word	0x00000010


	//----- nvinfo : EIATTR_FRAME_SIZE
	.align		4
.L_21:
        /*0084*/ 	.byte	0x04, 0x11
        /*0086*/ 	.short	(.L_23 - .L_22)
	.align		4
.L_22:
        /*0088*/ 	.word	index@(_Z14INTERPOLATE_2DiPdS_)
        /*008c*/ 	.word	0x00000000


	//----- nvinfo : EIATTR_REGCOUNT
	.align		4
.L_23:
        /*0090*/ 	.byte	0x04, 0x2f
        /*0092*/ 	.short	(.L_25 - .L_24)
	.align		4
.L_24:
        /*0094*/ 	.word	index@(_Z11RESTRICT_2DiPdS_)
        /*0098*/ 	.word	0x00000018


	//----- nvinfo : EIATTR_FRAME_SIZE
	.align		4
.L_25:
        /*009c*/ 	.byte	0x04, 0x11
        /*009e*/ 	.short	(.L_27 - .L_26)
	.align		4
.L_26:
        /*00a0*/ 	.word	index@(_Z11RESTRICT_2DiPdS_)
        /*00a4*/ 	.word	0x00000000


	//----- nvinfo : EIATTR_MIN_STACK_SIZE
	.align		4
.L_27:
        /*00a8*/ 	.byte	0x04, 0x12
        /*00aa*/ 	.short	(.L_29 - .L_28)
	.align		4
.L_28:
        /*00ac*/ 	.word	index@(_Z11RESTRICT_2DiPdS_)
        /*00b0*/ 	.word	0x00000000


	//----- nvinfo : EIATTR_MIN_STACK_SIZE
	.align		4
.L_29:
        /*00b4*/ 	.byte	0x04, 0x12
        /*00b6*/ 	.short	(.L_31 - .L_30)
	.align		4
.L_30:
        /*00b8*/ 	.word	index@(_Z14INTERPOLATE_2DiPdS_)
        /*00bc*/ 	.word	0x00000000


	//----- nvinfo : EIATTR_MIN_STACK_SIZE
	.align		4
.L_31:
        /*00c0*/ 	.byte	0x04, 0x12
        /*00c2*/ 	.short	(.L_33 - .L_32)
	.align		4
.L_32:
        /*00c4*/ 	.word	index@(_Z5DAXPYidPdS_)
        /*00c8*/ 	.word	0x00000000


	//----- nvinfo : EIATTR_MIN_STACK_SIZE
	.align		4
.L_33:
        /*00cc*/ 	.byte	0x04, 0x12
        /*00ce*/ 	.short	(.L_35 - .L_34)
	.align		4
.L_34:
        /*00d0*/ 	.word	index@(_Z9LAPLACIANidddPdS_)
        /*00d4*/ 	.word	0x00000000


	//----- nvinfo : EIATTR_MIN_STACK_SIZE
	.align		4
.L_35:
        /*00d8*/ 	.byte	0x04, 0x12
        /*00da*/ 	.short	(.L_37 - .L_36)
	.align		4
.L_36:
        /*00dc*/ 	.word	index@(_Z20EVALUATE_ERROR_BLOCKiPdS_S_)
        /*00e0*/ 	.word	0x00000000


	//----- nvinfo : EIATTR_MIN_STACK_SIZE
	.align		4
.L_37:
        /*00e4*/ 	.byte	0x04, 0x12
        /*00e6*/ 	.short	(.L_39 - .L_38)
	.align		4
.L_38:
        /*00e8*/ 	.word	index@(_Z10INITIALIZEidPdS_S_)
        /*00ec*/ 	.word	0x00000000
.L_39:


//--------------------- .nv.compat                --------------------------
	.section	.nv.compat,"",@"SHT_CUDA_COMPAT_INFO"
	.align	4
        /*0000*/ 	.byte	0x02, 0x09, 0x00, 0x00, 0x02, 0x02, 0x01, 0x00, 0x02, 0x05, 0x05, 0x00, 0x03, 0x07, 0x01, 0x01
        /*0010*/ 	.byte	0x02, 0x03, 0x00, 0x00, 0x02, 0x06, 0x01, 0x00, 0x04, 0x0b, 0x08, 0x00, 0x01, 0x00, 0x00, 0x00
        /*0020*/ 	.byte	0x00, 0x00, 0x00, 0x00


//--------------------- .nv.info._Z11RESTRICT_2DiPdS_ --------------------------
	.section	.nv.info._Z11RESTRICT_2DiPdS_,"",@"SHT_CUDA_INFO"
	.sectionflags	@""
	.align	4


	//----- nvinfo : EIATTR_CUDA_API_VERSION
	.align		4
        /*0000*/ 	.byte	0x04, 0x37
        /*0002*/ 	.short	(.L_41 - .L_40)
.L_40:
        /*0004*/ 	.word	0x00000082


	//----- nvinfo : EIATTR_KPARAM_INFO
	.align		4
.L_41:
        /*0008*/ 	.byte	0x04, 0x17
        /*000a*/ 	.short	(.L_43 - .L_42)
.L_42:
        /*000c*/ 	.word	0x00000000
        /*0010*/ 	.short	0x0002
        /*0012*/ 	.short	0x0010
        /*0014*/ 	.byte	0x00, 0xf5, 0x21, 0x00


	//----- nvinfo : EIATTR_KPARAM_INFO
	.align		4
.L_43:
        /*0018*/ 	.byte	0x04, 0x17
        /*001a*/ 	.short	(.L_45 - .L_44)
.L_44:
        /*001c*/ 	.word	0x00000000
        /*0020*/ 	.short	0x0001
        /*0022*/ 	.short	0x0008
        /*0024*/ 	.byte	0x00, 0xf5, 0x21, 0x00


	//----- nvinfo : EIATTR_KPARAM_INFO
	.align		4
.L_45:
        /*0028*/ 	.byte	0x04, 0x17
        /*002a*/ 	.short	(.L_47 - .L_46)
.L_46:
        /*002c*/ 	.word	0x00000000
        /*0030*/ 	.short	0x0000
        /*0032*/ 	.short	0x0000
        /*0034*/ 	.byte	0x00, 0xf0, 0x11, 0x00


	//----- nvinfo : EIATTR_SPARSE_MMA_MASK
	.align		4
.L_47:
        /*0038*/ 	.byte	0x03, 0x50
        /*003a*/ 	.short	0x0000


	//----- nvinfo : EIATTR_MAXREG_COUNT
	.align		4
        /*003c*/ 	.byte	0x03, 0x1b
        /*003e*/ 	.short	0x00ff


	//----- nvinfo : EIATTR_MERCURY_ISA_VERSION
	.align		4
        /*0040*/ 	.byte	0x03, 0x5f
        /*0042*/ 	.short	0x0101


	//----- nvinfo : EIATTR_VRC_CTA_INIT_COUNT
	.align		4
        /*0044*/ 	.byte	0x02, 0x4a
	.zero		1
	.zero		1


	//----- nvinfo : EIATTR_EXIT_INSTR_OFFSETS
	.align		4
        /*0048*/ 	.byte	0x04, 0x1c
        /*004a*/ 	.short	(.L_49 - .L_48)


	//   ....[0]....
.L_48:
        /*004c*/ 	.word	0x000000c0


	//   ....[1]....
        /*0050*/ 	.word	0x00000300


	//   ....[2]....
        /*0054*/ 	.word	0x00000370


	//----- nvinfo : EIATTR_CRS_STACK_SIZE
	.align		4
.L_49:
        /*0058*/ 	.byte	0x04, 0x1e
        /*005a*/ 	.short	(.L_51 - .L_50)
.L_50:
        /*005c*/ 	.word	0x00000000


	//----- nvinfo : EIATTR_CBANK_PARAM_SIZE
	.align		4
.L_51:
        /*0060*/ 	.byte	0x03, 0x19
        /*0062*/ 	.short	0x0018


	//----- nvinfo : EIATTR_PARAM_CBANK
	.align		4
        /*0064*/ 	.byte	0x04, 0x0a
        /*0066*/ 	.short	(.L_53 - .L_52)
	.align		4
.L_52:
        /*0068*/ 	.word	index@(.nv.constant0._Z11RESTRICT_2DiPdS_)
        /*006c*/ 	.short	0x0380
        /*006e*/ 	.short	0x0018


	//----- nvinfo : EIATTR_SW_WAR
	.align		4
.L_53:
        /*0070*/ 	.byte	0x04, 0x36
        /*0072*/ 	.short	(.L_55 - .L_54)
.L_54:
        /*0074*/ 	.word	0x00000008
.L_55:


//--------------------- .nv.info._Z14INTERPOLATE_2DiPdS_ --------------------------
	.section	.nv.info._Z14INTERPOLATE_2DiPdS_,"",@"SHT_CUDA_INFO"
	.sectionflags	@""
	.align	4


	//----- nvinfo : EIATTR_CUDA_API_VERSION
	.align		4
        /*0000*/ 	.byte	0x04, 0x37
        /*0002*/ 	.short	(.L_57 - .L_56)
.L_56:
        /*0004*/ 	.word	0x00000082


	//----- nvinfo : EIATTR_KPARAM_INFO
	.align		4
.L_57:
        /*0008*/ 	.byte	0x04, 0x17
        /*000a*/ 	.short	(.L_59 - .L_58)
.L_58:
        /*000c*/ 	.word	0x00000000
        /*0010*/ 	.short	0x0002
        /*0012*/ 	.short	0x0010
        /*0014*/ 	.byte	0x00, 0xf5, 0x21, 0x00


	//----- nvinfo : EIATTR_KPARAM_INFO
	.align		4
.L_59:
        /*0018*/ 	.byte	0x04, 0x17
        /*001a*/ 	.short	(.L_61 - .L_60)
.L_60:
        /*001c*/ 	.word	0x00000000
        /*0020*/ 	.short	0x0001
        /*0022*/ 	.short	0x0008
        /*0024*/ 	.byte	0x00, 0xf5, 0x21, 0x00


	//----- nvinfo : EIATTR_KPARAM_INFO
	.align		4
.L_61:
        /*0028*/ 	.byte	0x04, 0x17
        /*002a*/ 	.short	(.L_63 - .L_62)
.L_62:
        /*002c*/ 	.word	0x00000000
        /*0030*/ 	.short	0x0000
        /*0032*/ 	.short	0x0000
        /*0034*/ 	.byte	0x00, 0xf0, 0x11, 0x00


	//----- nvinfo : EIATTR_SPARSE_MMA_MASK
	.align		4
.L_63:
        /*0038*/ 	.byte	0x03, 0x50
        /*003a*/ 	.short	0x0000


	//----- nvinfo : EIATTR_MAXREG_COUNT
	.align		4
        /*003c*/ 	.byte	0x03, 0x1b
        /*003e*/ 	.short	0x00ff


	//----- nvinfo : EIATTR_MERCURY_ISA_VERSION
	.align		4
        /*0040*/ 	.byte	0x03, 0x5f
        /*0042*/ 	.short	0x0101


	//----- nvinfo : EIATTR_VRC_CTA_INIT_COUNT
	.align		4
        /*0044*/ 	.byte	0x02, 0x4a
	.zero		1
	.zero		1


	//----- nvinfo : EIATTR_EXIT_INSTR_OFFSETS
	.align		4
        /*0048*/ 	.byte	0x04, 0x1c
        /*004a*/ 	.short	(.L_65 - .L_64)


	//   ....[0]....
.L_64:
        /*004c*/ 	.word	0x000000c0


	//   ....[1]....
        /*0050*/ 	.word	0x000001e0


	//   ....[2]....
        /*0054*/ 	.word	0x000002d0


	//   ....[3]....
        /*0058*/ 	.word	0x000003c0


	//   ....[4]....
        /*005c*/ 	.word	0x000004b0


	//----- nvinfo : EIATTR_CRS_STACK_SIZE
	.align		4
.L_65:
        /*0060*/ 	.byte	0x04, 0x1e
        /*0062*/ 	.short	(.L_67 - .L_66)
.L_66:
        /*0064*/ 	.word	0x00000000


	//----- nvinfo : EIATTR_CBANK_PARAM_SIZE
	.align		4
.L_67:
        /*0068*/ 	.byte	0x03, 0x19
        /*006a*/ 	.short	0x0018


	//----- nvinfo : EIATTR_PARAM_CBANK
	.align		4
        /*006c*/ 	.byte	0x04, 0x0a
        /*006e*/ 	.short	(.L_69 - .L_68)
	.align		4
.L_68:
        /*0070*/ 	.word	index@(.nv.constant0._Z14INTERPOLATE_2DiPdS_)
        /*0074*/ 	.short	0x0380
        /*0076*/ 	.short	0x0018


	//----- nvinfo : EIATTR_SW_WAR
	.align		4
.L_69:
        /*0078*/ 	.byte	0x04, 0x36
        /*007a*/ 	.short	(.L_71 - .L_70)
.L_70:
        /*007c*/ 	.word	0x00000008
.L_71:


//--------------------- .nv.info._Z5DAXPYidPdS_   --------------------------
	.section	.nv.info._Z5DAXPYidPdS_,"",@"SHT_CUDA_INFO"
	.sectionflags	@""
	.align	4


	//----- nvinfo : EIATTR_CUDA_API_VERSION
	.align		4
        /*0000*/ 	.byte	0x04, 0x37
        /*0002*/ 	.short	(.L_73 - .L_72)
.L_72:
        /*0004*/ 	.word	0x00000082


	//----- nvinfo : EIATTR_KPARAM_INFO
	.align		4
.L_73:
        /*0008*/ 	.byte	0x04, 0x17
        /*000a*/ 	.short	(.L_75 - .L_74)
.L_74:
        /*000c*/ 	.word	0x00000000
        /*0010*/ 	.short	0x0003
        /*0012*/ 	.short	0x0018
        /*0014*/ 	.byte	0x00, 0xf5, 0x21, 0x00


	//----- nvinfo : EIATTR_KPARAM_INFO
	.align		4
.L_75:
        /*0018*/ 	.byte	0x04, 0x17
        /*001a*/ 	.short	(.L_77 - .L_76)
.L_76:
        /*001c*/ 	.word	0x00000000
        /*0020*/ 	.short	0x0002
        /*0022*/ 	.short	0x0010
        /*0024*/ 	.byte	0x00, 0xf5, 0x21, 0x00


	//----- nvinfo : EIATTR_KPARAM_INFO
	.align		4
.L_77:
        /*0028*/ 	.byte	0x04, 0x17
        /*002a*/ 	.short	(.L_79 - .L_78)
.L_78:
        /*002c*/ 	.word	0x00000000
        /*0030*/ 	.short	0x0001
        /*0032*/ 	.short	0x0008
        /*0034*/ 	.byte	0x00, 0xf0, 0x21, 0x00


	//----- nvinfo : EIATTR_KPARAM_INFO
	.align		4
.L_79:
        /*0038*/ 	.byte	0x04, 0x17
        /*003a*/ 	.short	(.L_81 - .L_80)
.L_80:
        /*003c*/ 	.word	0x00000000
        /*0040*/ 	.short	0x0000
        /*0042*/ 	.short	0x0000
        /*0044*/ 	.byte	0x00, 0xf0, 0x11, 0x00


	//----- nvinfo : EIATTR_SPARSE_MMA_MASK
	.align		4
.L_81:
        /*0048*/ 	.byte	0x03, 0x50
        /*004a*/ 	.short	0x0000


	//----- nvinfo : EIATTR_MAXREG_COUNT
	.align		4
        /*004c*/ 	.byte	0x03, 0x1b
        /*004e*/ 	.short	0x00ff


	//----- nvinfo : EIATTR_MERCURY_ISA_VERSION
	.align		4
        /*0050*/ 	.byte	0x03, 0x5f
        /*0052*/ 	.short	0x0101


	//----- nvinfo : EIATTR_VRC_CTA_INIT_COUNT
	.align		4
        /*0054*/ 	.byte	0x02, 0x4a
	.zero		1
	.zero		1


	//----- nvinfo : EIATTR_EXIT_INSTR_OFFSETS
	.align		4
        /*0058*/ 	.byte	0x04, 0x1c
        /*005a*/ 	.short	(.L_83 - .L_82)


	//   ....[0]....
.L_82:
        /*005c*/ 	.word	0x000000c0


	//   ....[1]....
        /*0060*/ 	.word	0x00000180


	//----- nvinfo : EIATTR_CBANK_PARAM_SIZE
	.align		4
.L_83:
        /*0064*/ 	.byte	0x03, 0x19
        /*0066*/ 	.short	0x0020


	//----- nvinfo : EIATTR_PARAM_CBANK
	.align		4
        /*0068*/ 	.byte	0x04, 0x0a
        /*006a*/ 	.short	(.L_85 - .L_84)
	.align		4
.L_84:
        /*006c*/ 	.word	index@(.nv.constant0._Z5DAXPYidPdS_)
        /*0070*/ 	.short	0x0380
        /*0072*/ 	.short	0x0020


	//----- nvinfo : EIATTR_SW_WAR
	.align		4
.L_85:
        /*0074*/ 	.byte	0x04, 0x36
        /*0076*/ 	.short	(.L_87 - .L_86)
.L_86:
        /*0078*/ 	.word	0x00000008
.L_87:


//--------------------- .nv.info._Z9LAPLACIANidddPdS_ --------------------------
	.section	.nv.info._Z9LAPLACIANidddPdS_,"",@"SHT_CUDA_INFO"
	.sectionflags	@""
	.align	4


	//----- nvinfo : EIATTR_CUDA_API_VERSION
	.align		4
        /*0000*/ 	.byte	0x04, 0x37
        /*0002*/ 	.short	(.L_89 - .L_88)
.L_88:
        /*0004*/ 	.word	0x00000082


	//----- nvinfo : EIATTR_KPARAM_INFO
	.align		4
.L_89:
        /*0008*/ 	.byte	0x04, 0x17
        /*000a*/ 	.short	(.L_91 - .L_90)
.L_90:
        /*000c*/ 	.word	0x00000000
        /*0010*/ 	.short	0x0005
        /*0012*/ 	.short	0x0028
        /*0014*/ 	.byte	0x00, 0xf5, 0x21, 0x00


	//----- nvinfo : EIATTR_KPARAM_INFO
	.align		4
.L_91:
        /*0018*/ 	.byte	0x04, 0x17
        /*001a*/ 	.short	(.L_93 - .L_92)
.L_92:
        /*001c*/ 	.word	0x00000000
        /*0020*/ 	.short	0x0004
        /*0022*/ 	.short	0x0020
        /*0024*/ 	.byte	0x00, 0xf5, 0x21, 0x00


	//----- nvinfo : EIATTR_KPARAM_INFO
	.align		4
.L_93:
        /*0028*/ 	.byte	0x04, 0x17
        /*002a*/ 	.short	(.L_95 - .L_94)
.L_94:
        /*002c*/ 	.word	0x00000000
        /*0030*/ 	.short	0x0003
        /*0032*/ 	.short	0x0018
        /*0034*/ 	.byte	0x00, 0xf0, 0x21, 0x00


	//----- nvinfo : EIATTR_KPARAM_INFO
	.align		4
.L_95:
        /*0038*/ 	.byte	0x04, 0x17
        /*003a*/ 	.short	(.L_97 - .L_96)
.L_96:
        /*003c*/ 	.word	0x00000000
        /*0040*/ 	.short	0x0002
        /*0042*/ 	.short	0x0010
        /*0044*/ 	.byte	0x00, 0xf0, 0x21, 0x00


	//----- nvinfo : EIATTR_KPARAM_INFO
	.align		4
.L_97:
        /*0048*/ 	.byte	0x04, 0x17
        /*004a*/ 	.short	(.L_99 - .L_98)
.L_98:
        /*004c*/ 	.word	0x00000000
        /*0050*/ 	.short	0x0001
        /*0052*/ 	.short	0x0008
        /*0054*/ 	.byte	0x00, 0xf0, 0x21, 0x00


	//----- nvinfo : EIATTR_KPARAM_INFO
	.align		4
.L_99:
        /*0058*/ 	.byte	0x04, 0x17
        /*005a*/ 	.short	(.L_101 - .L_100)
.L_100:
        /*005c*/ 	.word	0x00000000
        /*0060*/ 	.short	0x0000
        /*0062*/ 	.short	0x0000
        /*0064*/ 	.byte	0x00, 0xf0, 0x11, 0x00


	//----- nvinfo : EIATTR_SPARSE_MMA_MASK
	.align		4
.L_101:
        /*0068*/ 	.byte	0x03, 0x50
        /*006a*/ 	.short	0x0000


	//----- nvinfo : EIATTR_MAXREG_COUNT
	.align		4
        /*006c*/ 	.byte	0x03, 0x1b
        /*006e*/ 	.short	0x00ff


	//----- nvinfo : EIATTR_MERCURY_ISA_VERSION
	.align		4
        /*0070*/ 	.byte	0x03, 0x5f
        /*0072*/ 	.short	0x0101


	//----- nvinfo : EIATTR_VRC_CTA_INIT_COUNT
	.align		4
        /*0074*/ 	.byte	0x02, 0x4a
	.zero		1
	.zero		1


	//----- nvinfo : EIATTR_EXIT_INSTR_OFFSETS
	.align		4
        /*0078*/ 	.byte	0x04, 0x1c
        /*007a*/ 	.short	(.L_103 - .L_102)


	//   ....[0]....
.L_102:
        /*007c*/ 	.word	0x000000c0


	//   ....[1]....
        /*0080*/ 	.word	0x000004b0


	//   ....[2]....
        /*0084*/ 	.word	0x000004f0


	//----- nvinfo : EIATTR_CRS_STACK_SIZE
	.align		4
.L_103:
        /*0088*/ 	.byte	0x04, 0x1e
        /*008a*/ 	.short	(.L_105 - .L_104)
.L_104:
        /*008c*/ 	.word	0x00000000


	//----- nvinfo : EIATTR_CBANK_PARAM_SIZE
	.align		4
.L_105:
        /*0090*/ 	.byte	0x03, 0x19
        /*0092*/ 	.short	0x0030


	//----- nvinfo : EIATTR_PARAM_CBANK
	.align		4
        /*0094*/ 	.byte	0x04, 0x0a
        /*0096*/ 	.short	(.L_107 - .L_106)
	.align		4
.L_106:
        /*0098*/ 	.word	index@(.nv.constant0._Z9LAPLACIANidddPdS_)
        /*009c*/ 	.short	0x0380
        /*009e*/ 	.short	0x0030


	//----- nvinfo : EIATTR_SW_WAR
	.align		4
.L_107:
        /*00a0*/ 	.byte	0x04, 0x36
        /*00a2*/ 	.short	(.L_109 - .L_108)
.L_108:
        /*00a4*/ 	.word	0x00000008
.L_109:


//--------------------- .nv.info._Z20EVALUATE_ERROR_BLOCKiPdS_S_ --------------------------
	.section	.nv.info._Z20EVALUATE_ERROR_BLOCKiPdS_S_,"",@"SHT_CUDA_INFO"
	.sectionflags	@""
	.align	4


	//----- nvinfo : EIATTR_CUDA_API_VERSION
	.align		4
        /*0000*/ 	.byte	0x04, 0x37
        /*0002*/ 	.short	(.L_111 - .L_110)
.L_110:
        /*0004*/ 	.word	0x00000082


	//----- nvinfo : EIATTR_KPARAM_INFO
	.align		4
.L_111:
        /*0008*/ 	.byte	0x04, 0x17
        /*000a*/ 	.short	(.L_113 - .L_112)
.L_112:
        /*000c*/ 	.word	0x00000000
        /*0010*/ 	.short	0x0003
        /*0012*/ 	.short	0x0018
        /*0014*/ 	.byte	0x00, 0xf5, 0x21, 0x00


	//----- nvinfo : EIATTR_KPARAM_INFO
	.align		4
.L_113:
        /*0018*/ 	.byte	0x04, 0x17
        /*001a*/ 	.short	(.L_115 - .L_114)
.L_114:
        /*001c*/ 	.word	0x00000000
        /*0020*/ 	.short	0x0002
        /*0022*/ 	.short	0x0010
        /*0024*/ 	.byte	0x00, 0xf5, 0x21, 0x00


	//----- nvinfo : EIATTR_KPARAM_INFO
	.align		4
.L_115:
        /*0028*/ 	.byte	0x04, 0x17
        /*002a*/ 	.short	(.L_117 - .L_116)
.L_116:
        /*002c*/ 	.word	0x00000000
        /*0030*/ 	.short	0x0001
        /*0032*/ 	.short	0x0008
        /*0034*/ 	.byte	0x00, 0xf5, 0x21, 0x00


	//----- nvinfo : EIATTR_KPARAM_INFO
	.align		4
.L_117:
        /*0038*/ 	.byte	0x04, 0x17
        /*003a*/ 	.short	(.L_119 - .L_118)
.L_118:
        /*003c*/ 	.word	0x00000000
        /*0040*/ 	.short	0x0000
        /*0042*/ 	.short	0x0000
        /*0044*/ 	.byte	0x00, 0xf0, 0x11, 0x00


	//----- nvinfo : EIATTR_SPARSE_MMA_MASK
	.align		4
.L_119:
        /*0048*/ 	.byte	0x03, 0x50
        /*004a*/ 	.short	0x0000


	//----- nvinfo : EIATTR_MAXREG_COUNT
	.align		4
        /*004c*/ 	.byte	0x03, 0x1b
        /*004e*/ 	.short	0x00ff


	//----- nvinfo : EIATTR_NUM_BARRIERS
	.align		4
        /*0050*/ 	.byte	0x02, 0x4c
        /*0052*/ 	.byte	0x01
	.zero		1


	//----- nvinfo : EIATTR_MERCURY_ISA_VERSION
	.align		4
        /*0054*/ 	.byte	0x03, 0x5f
        /*0056*/ 	.short	0x0101


	//----- nvinfo : EIATTR_VRC_CTA_INIT_COUNT
	.align		4
        /*0058*/ 	.byte	0x02, 0x4a
	.zero		1
	.zero		1


	//----- nvinfo : EIATTR_EXIT_INSTR_OFFSETS
	.align		4
        /*005c*/ 	.byte	0x04, 0x1c
        /*005e*/ 	.short	(.L_121 - .L_120)


	//   ....[0]....
.L_120:
        /*0060*/ 	.word	0x00000130


	//   ....[1]....
        /*0064*/ 	.word	0x00000630


	//   ....[2]....
        /*0068*/ 	.word	0x000006d0


	//----- nvinfo : EIATTR_CRS_STACK_SIZE
	.align		4
.L_121:
        /*006c*/ 	.byte	0x04, 0x1e
        /*006e*/ 	.short	(.L_123 - .L_122)
.L_122:
        /*0070*/ 	.word	0x00000000


	//----- nvinfo : EIATTR_CBANK_PARAM_SIZE
	.align		4
.L_123:
        /*0074*/ 	.byte	0x03, 0x19
        /*0076*/ 	.short	0x0020


	//----- nvinfo : EIATTR_PARAM_CBANK
	.align		4
        /*0078*/ 	.byte	0x04, 0x0a
        /*007a*/ 	.short	(.L_125 - .L_124)
	.align		4
.L_124:
        /*007c*/ 	.word	index@(.nv.constant0._Z20EVALUATE_ERROR_BLOCKiPdS_S_)
        /*0080*/ 	.short	0x0380
        /*0082*/ 	.short	0x0020


	//----- nvinfo : EIATTR_SW_WAR
	.align		4
.L_125:
        /*0084*/ 	.byte	0x04, 0x36
        /*0086*/ 	.short	(.L_127 - .L_126)
.L_126:
        /*0088*/ 	.word	0x00000008
.L_127:


//--------------------- .nv.info._Z10INITIALIZEidPdS_S_ --------------------------
	.section	.nv.info._Z10INITIALIZEidPdS_S_,"",@"SHT_CUDA_INFO"
	.sectionflags	@""
	.align	4


	//----- nvinfo : EIATTR_CUDA_API_VERSION
	.align		4
        /*0000*/ 	.byte	0x04, 0x37
        /*0002*/ 	.short	(.L_129 - .L_128)
.L_128:
        /*0004*/ 	.word	0x00000082


	//----- nvinfo : EIATTR_KPARAM_INFO
	.align		4
.L_129:
        /*0008*/ 	.byte	0x04, 0x17
        /*000a*/ 	.short	(.L_131 - .L_130)
.L_130:
        /*000c*/ 	.word	0x00000000
        /*0010*/ 	.short	0x0004
        /*0012*/ 	.short	0x0020
        /*0014*/ 	.byte	0x00, 0xf5, 0x21, 0x00


	//----- nvinfo : EIATTR_KPARAM_INFO
	.align		4
.L_131:
        /*0018*/ 	.byte	0x04, 0x17
        /*001a*/ 	.short	(.L_133 - .L_132)
.L_132:
        /*001c*/ 	.word	0x00000000
        /*0020*/ 	.short	0x0003
        /*0022*/ 	.short	0x0018
        /*0024*/ 	.byte	0x00, 0xf5, 0x21, 0x00


	//----- nvinfo : EIATTR_KPARAM_INFO
	.align		4
.L_133:
        /*0028*/ 	.byte	0x04, 0x17
        /*002a*/ 	.short	(.L_135 - .L_134)
.L_134:
        /*002c*/ 	.word	0x00000000
        /*0030*/ 	.short	0x0002
        /*0032*/ 	.short	0x0010
        /*0034*/ 	.byte	0x00, 0xf5, 0x21, 0x00


	//----- nvinfo : EIATTR_KPARAM_INFO
	.align		4
.L_135:
        /*0038*/ 	.byte	0x04, 0x17
        /*003a*/ 	.short	(.L_137 - .L_136)
.L_136:
        /*003c*/ 	.word	0x00000000
        /*0040*/ 	.short	0x0001
        /*0042*/ 	.short	0x0008
        /*0044*/ 	.byte	0x00, 0xf0, 0x21, 0x00


	//----- nvinfo : EIATTR_KPARAM_INFO
	.align		4
.L_137:
        /*0048*/ 	.byte	0x04, 0x17
        /*004a*/ 	.short	(.L_139 - .L_138)
.L_138:
        /*004c*/ 	.word	0x00000000
        /*0050*/ 	.short	0x0000
        /*0052*/ 	.short	0x0000
        /*0054*/ 	.byte	0x00, 0xf0, 0x11, 0x00


	//----- nvinfo : EIATTR_SPARSE_MMA_MASK
	.align		4
.L_139:
        /*0058*/ 	.byte	0x03, 0x50
        /*005a*/ 	.short	0x0000


	//----- nvinfo : EIATTR_MAXREG_COUNT
	.align		4
        /*005c*/ 	.byte	0x03, 0x1b
        /*005e*/ 	.short	0x00ff


	//----- nvinfo : EIATTR_MERCURY_ISA_VERSION
	.align		4
        /*0060*/ 	.byte	0x03, 0x5f
        /*0062*/ 	.short	0x0101


	//----- nvinfo : EIATTR_VRC_CTA_INIT_COUNT
	.align		4
        /*0064*/ 	.byte	0x02, 0x4a
	.zero		1
	.zero		1


	//----- nvinfo : EIATTR_EXIT_INSTR_OFFSETS
	.align		4
        /*0068*/ 	.byte	0x04, 0x1c
        /*006a*/ 	.short	(.L_141 - .L_140)


	//   ....[0]....
.L_140:
        /*006c*/ 	.word	0x000000c0


	//   ....[1]....
        /*0070*/ 	.word	0x000006f0


	//   ....[2]....
        /*0074*/ 	.word	0x00000760


	//----- nvinfo : EIATTR_CRS_STACK_SIZE
	.align		4
.L_141:
        /*0078*/ 	.byte	0x04, 0x1e
        /*007a*/ 	.short	(.L_143 - .L_142)
.L_142:
        /*007c*/ 	.word	0x00000000


	//----- nvinfo : EIATTR_CBANK_PARAM_SIZE
	.align		4
.L_143:
        /*0080*/ 	.byte	0x03, 0x19
        /*0082*/ 	.short	0x0028


	//----- nvinfo : EIATTR_PARAM_CBANK
	.align		4
        /*0084*/ 	.byte	0x04, 0x0a
        /*0086*/ 	.short	(.L_145 - .L_144)
	.align		4
.L_144:
        /*0088*/ 	.word	index@(.nv.constant0._Z10INITIALIZEidPdS_S_)
        /*008c*/ 	.short	0x0380
        /*008e*/ 	.short	0x0028


	//----- nvinfo : EIATTR_SW_WAR
	.align		4
.L_145:
        /*0090*/ 	.byte	0x04, 0x36
        /*0092*/ 	.short	(.L_147 - .L_146)
.L_146:
        /*0094*/ 	.word	0x00000008
.L_147:


//--------------------- .nv.callgraph             --------------------------
	.section	.nv.callgraph,"",@"SHT_CUDA_CALLGRAPH"
	.align	4
	.sectionentsize	8
	.align		4
        /*0000*/ 	.word	0x00000000
	.align		4
        /*0004*/ 	.word	0xffffffff
	.align		4
        /*0008*/ 	.word	0x00000000
	.align		4
        /*000c*/ 	.word	0xfffffffe
	.align		4
        /*0010*/ 	.word	0x00000000
	.align		4
        /*0014*/ 	.word	0xfffffffd
	.align		4
        /*0018*/ 	.word	0x00000000
	.align		4
        /*001c*/ 	.word	0xfffffffc


//--------------------- .text._Z11RESTRICT_2DiPdS_ --------------------------
	.section	.text._Z11RESTRICT_2DiPdS_,"ax",@progbits
	.align	128
        .global         _Z11RESTRICT_2DiPdS_
        .type           _Z11RESTRICT_2DiPdS_,@function
        .size           _Z11RESTRICT_2DiPdS_,(.L_x_26 - _Z11RESTRICT_2DiPdS_)
        .other          _Z11RESTRICT_2DiPdS_,@"STO_CUDA_ENTRY STV_DEFAULT"
_Z11RESTRICT_2DiPdS_:
.text._Z11RESTRICT_2DiPdS_:
[----:B------:R-:W-:Y:S01]  /*0000*/  LDC R1, c[0x0][0x37c] ;  /* 0x0000df00ff017b82 */ /* 0x000fe20000000800 */
[----:B------:R-:W0:Y:S01]  /*0010*/  S2R R0, SR_TID.X ;  /* 0x0000000000007919 */ /* 0x000e220000002100 */
[----:B------:R-:W0:Y:S01]  /*0020*/  LDCU UR4, c[0x0][0x360] ;  /* 0x00006c00ff0477ac */ /* 0x000e220008000800 */
[----:B------:R-:W0:Y:S01]  /*0030*/  S2R R3, SR_CTAID.X ;  /* 0x0000000000037919 */ /* 0x000e220000002500 */
[----:B------:R-:W1:Y:S01]  /*0040*/  LDCU UR5, c[0x0][0x364] ;  /* 0x00006c80ff0577ac */ /* 0x000e620008000800 */
[----:B------:R-:W1:Y:S01]  /*0050*/  S2R R2, SR_TID.Y ;  /* 0x0000000000027919 */ /* 0x000e620000002200 */
[----:B------:R-:W2:Y:S01]  /*0060*/  LDCU UR6, c[0x0][0x380] ;  /* 0x00007000ff0677ac */ /* 0x000ea20008000800 */
[----:B------:R-:W1:Y:S01]  /*0070*/  S2R R5, SR_CTAID.Y ;  /* 0x0000000000057919 */ /* 0x000e620000002600 */
[----:B0-----:R-:W-:Y:S02]  /*0080*/  IMAD R0, R3, UR4, R0 ;  /* 0x0000000403007c24 */ /* 0x001fe4000f8e0200 */
[----:B-1----:R-:W-:-:S05]  /*0090*/  IMAD R3, R5, UR5, R2 ;  /* 0x0000000505037c24 */ /* 0x002fca000f8e0202 */
[----:B------:R-:W-:-:S04]  /*00a0*/  VIMNMX R2, PT, PT, R0, R3, !PT ;  /* 0x0000000300027248 */ /* 0x000fc80007fe0100 */
[----:B--2---:R-:W-:-:S13]  /*00b0*/  ISETP.GE.AND P0, PT, R2, UR6, PT ;  /* 0x0000000602007c0c */ /* 0x004fda000bf06270 */
[----:B------:R-:W-:Y:S05]  /*00c0*/  @P0 EXIT ;  /* 0x000000000000094d */ /* 0x000fea0003800000 */
[----:B------:R-:W-:-:S06]  /*00d0*/  UIADD3 UR4, UPT, UPT, UR6, -0x1, URZ ;  /* 0xffffffff06047890 */ /* 0x000fcc000fffe0ff */
[----:B------:R-:W-:Y:S01]  /*00e0*/  ISETP.NE.AND P0, PT, R0, UR4, PT ;  /* 0x0000000400007c0c */ /* 0x000fe2000bf05270 */
[----:B------:R-:W-:-:S03]  /*00f0*/  IMAD R2, R3, UR4, RZ ;  /* 0x0000000403027c24 */ /* 0x000fc6000f8e02ff */
[----:B------:R-:W-:Y:S02]  /*0100*/  ISETP.EQ.OR P0, PT, R0, RZ, !P0 ;  /* 0x000000ff0000720c */ /* 0x000fe40004702670 */
[----:B------:R-:W-:Y:S02]  /*0110*/  LEA R5, R2, R3, 0x1 ;  /* 0x0000000302057211 */ /* 0x000fe400078e08ff */
[C---:B------:R-:W-:Y:S02]  /*0120*/  ISETP.EQ.OR P0, PT, R3.reuse, RZ, P0 ;  /* 0x000000ff0300720c */ /* 0x040fe40000702670 */
[----:B------:R-:W-:Y:S01]  /*0130*/  IADD3 R5, PT, PT, R0, R5, RZ ;  /* 0x0000000500057210 */ /* 0x000fe20007ffe0ff */
[C---:B------:R-:W-:Y:S01]  /*0140*/  IMAD R0, R3.reuse, UR6, R0 ;  /* 0x0000000603007c24 */ /* 0x040fe2000f8e0200 */
[----:B------:R-:W-:Y:S01]  /*0150*/  ISETP.EQ.OR P0, PT, R3, UR4, P0 ;  /* 0x0000000403007c0c */ /* 0x000fe20008702670 */
[----:B------:R-:W0:Y:S01]  /*0160*/  LDCU.64 UR4, c[0x0][0x358] ;  /* 0x00006b00ff0477ac */ /* 0x000e220008000a00 */
[----:B------:R-:W-:-:S11]  /*0170*/  SHF.L.U32 R5, R5, 0x1, RZ ;  /* 0x0000000105057819 */ /* 0x000fd600000006ff */
[----:B------:R-:W-:Y:S05]  /*0180*/  @P0 BRA `(.L_x_0) ;  /* 0x0000000000600947 */ /* 0x000fea0003800000 */
[----:B------:R-:W1:Y:S02]  /*0190*/  LDC.64 R8, c[0x0][0x388] ;  /* 0x0000e200ff087b82 */ /* 0x000e640000000a00 */
[----:B-1----:R-:W-:-:S05]  /*01a0*/  IMAD.WIDE R8, R5, 0x8, R8 ;  /* 0x0000000805087825 */ /* 0x002fca00078e0208 */
[----:B0-----:R-:W2:Y:S04]  /*01b0*/  LDG.E.64 R16, desc[UR4][R8.64+-0x18] ;  /* 0xffffe80408107981 */ /* 0x001ea8000c1e1b00 */
[----:B------:R-:W2:Y:S04]  /*01c0*/  LDG.E.64 R18, desc[UR4][R8.64+-0x8] ;  /* 0xfffff80408127981 */ /* 0x000ea8000c1e1b00 */
[----:B------:R-:W3:Y:S04]  /*01d0*/  LDG.E.64 R10, desc[UR4][R8.64+-0x20] ;  /* 0xffffe004080a7981 */ /* 0x000ee8000c1e1b00 */
[----:B------:R-:W3:Y:S04]  /*01e0*/  LDG.E.64 R12, desc[UR4][R8.64+-0x10] ;  /* 0xfffff004080c7981 */ /* 0x000ee8000c1e1b00 */
[----:B------:R-:W4:Y:S04]  /*01f0*/  LDG.E.64 R20, desc[UR4][R8.64+0x8] ;  /* 0x0000080408147981 */ /* 0x000f28000c1e1b00 */
[----:B------:R-:W5:Y:S04]  /*0200*/  LDG.E.64 R14, desc[UR4][R8.64+0x10] ;  /* 0x00001004080e7981 */ /* 0x000f68000c1e1b00 */
[----:B------:R-:W5:Y:S04]  /*0210*/  LDG.E.64 R6, desc[UR4][R8.64+0x18] ;  /* 0x0000180408067981 */ /* 0x000f68000c1e1b00 */
[----:B------:R-:W5:Y:S04]  /*0220*/  LDG.E.64 R2, desc[UR4][R8.64+0x20] ;  /* 0x0000200408027981 */ /* 0x000f68000c1e1b00 */
[----:B------:R-:W5:Y:S01]  /*0230*/  LDG.E.64 R4, desc[UR4][R8.64] ;  /* 0x0000000408047981 */ /* 0x000f62000c1e1b00 */
[----:B--2---:R-:W-:-:S02]  /*0240*/  DADD R16, R16, R18 ;  /* 0x0000000010107229 */ /* 0x004fc40000000012 */
[----:B---3--:R-:W-:Y:S01]  /*0250*/  DADD R10, R10, R12 ;  /* 0x000000000a0a7229 */ /* 0x008fe2000000000c */
[----:B------:R-:W0:Y:S05]  /*0260*/  LDC.64 R12, c[0x0][0x390] ;  /* 0x0000e400ff0c7b82 */ /* 0x000e2a0000000a00 */
[----:B----4-:R-:W-:Y:S02]  /*0270*/  DADD R16, R16, R20 ;  /* 0x0000000010107229 */ /* 0x010fe40000000014 */
[----:B-----5:R-:W-:-:S06]  /*0280*/  DADD R10, R10, R14 ;  /* 0x000000000a0a7229 */ /* 0x020fcc000000000e */
[----:B------:R-:W-:Y:S02]  /*0290*/  DADD R6, R16, R6 ;  /* 0x0000000010067229 */ /* 0x000fe40000000006 */
[----:B------:R-:W-:-:S06]  /*02a0*/  DADD R2, R10, R2 ;  /* 0x000000000a027229 */ /* 0x000fcc0000000002 */
[----:B------:R-:W-:-:S08]  /*02b0*/  DMUL R6, R6, 0.125 ;  /* 0x3fc0000006067828 */ /* 0x000fd00000000000 */
[----:B------:R-:W-:-:S08]  /*02c0*/  DFMA R2, R2, 0.0625, R6 ;  /* 0x3fb000000202782b */ /* 0x000fd00000000006 */
[----:B------:R-:W-:Y:S01]  /*02d0*/  DFMA R2, R4, 0.25, R2 ;  /* 0x3fd000000402782b */ /* 0x000fe20000000002 */
[----:B0-----:R-:W-:-:S06]  /*02e0*/  IMAD.WIDE R4, R0, 0x8, R12 ;  /* 0x0000000800047825 */ /* 0x001fcc00078e020c */
[----:B------:R-:W-:Y:S01]  /*02f0*/  STG.E.64 desc[UR4][R4.64], R2 ;  /* 0x0000000204007986 */ /* 0x000fe2000c101b04 */
[----:B------:R-:W-:Y:S05]  /*0300*/  EXIT ;  /* 0x000000000000794d */ /* 0x000fea0003800000 */
.L_x_0:
[----:B------:R-:W1:Y:S02]  /*0310*/  LDC.64 R2, c[0x0][0x388] ;  /* 0x0000e200ff027b82 */ /* 0x000e640000000a00 */
[----:B-1----:R-:W-:-:S06]  /*0320*/  IMAD.WIDE R2, R5, 0x8, R2 ;  /* 0x0000000805027825 */ /* 0x002fcc00078e0202 */
[----:B------:R-:W1:Y:S01]  /*0330*/  LDC.64 R4, c[0x0][0x390] ;  /* 0x0000e400ff047b82 */ /* 0x000e620000000a00 */
[----:B0-----:R-:W2:Y:S01]  /*0340*/  LDG.E.64 R2, desc[UR4][R2.64] ;  /* 0x0000000402027981 */ /* 0x001ea2000c1e1b00 */
[----:B-1----:R-:W-:-:S05]  /*0350*/  IMAD.WIDE R4, R0, 0x8, R4 ;  /* 0x0000000800047825 */ /* 0x002fca00078e0204 */
[----:B--2---:R-:W-:Y:S01]  /*0360*/  STG.E.64 desc[UR4][R4.64], R2 ;  /* 0x0000000204007986 */ /* 0x004fe2000c101b04 */
[----:B------:R-:W-:Y:S05]  /*0370*/  EXIT ;  /* 0x000000000000794d */ /* 0x000fea0003800000 */
.L_x_1:
[----:B------:R-:W-:-:S00]  /*0380*/  BRA `(.L_x_1) ;  /* 0xfffffffc00fc7947 */ /* 0x000fc0000383ffff */
[----:B------:R-:W-:-:S00]  /*0390*/  NOP ;  /* 0x0000000000007918 */ /* 0x000fc00000000000 */
        /* <DEDUP_REMOVED lines=14> */
.L_x_26:


//--------------------- .text._Z14INTERPOLATE_2DiPdS_ --------------------------
	.section	.text._Z14INTERPOLATE_2DiPdS_,"ax",@progbits
	.align	128
        .global         _Z14INTERPOLATE_2DiPdS_
        .type           _Z14INTERPOLATE_2DiPdS_,@function
        .size           _Z14INTERPOLATE_2DiPdS_,(.L_x_27 - _Z14INTERPOLATE_2DiPdS_)
        .other          _Z14INTERPOLATE_2DiPdS_,@"STO_CUDA_ENTRY STV_DEFAULT"
_Z14INTERPOLATE_2DiPdS_:
.text._Z14INTERPOLATE_2DiPdS_:
[----:B------:R-:W-:Y:S01]  /*0000*/  LDC R1, c[0x0][0x37c] ;  /* 0x0000df00ff017b82 */ /* 0x000fe20000000800 */
[----:B------:R-:W0:Y:S01]  /*0010*/  S2R R2, SR_TID.X ;  /* 0x0000000000027919 */ /* 0x000e220000002100 */
[----:B------:R-:W0:Y:S06]  /*0020*/  LDCU UR4, c[0x0][0x360] ;  /* 0x00006c00ff0477ac */ /* 0x000e2c0008000800 */
[----:B------:R-:W1:Y:S01]  /*0030*/  LDC R7, c[0x0][0x380] ;  /* 0x0000e000ff077b82 */ /* 0x000e620000000800 */
[----:B------:R-:W0:Y:S01]  /*0040*/  S2R R3, SR_CTAID.X ;  /* 0x0000000000037919 */ /* 0x000e220000002500 */
[----:B------:R-:W2:Y:S01]  /*0050*/  LDCU UR5, c[0x0][0x364] ;  /* 0x00006c80ff0577ac */ /* 0x000ea20008000800 */
[----:B------:R-:W2:Y:S01]  /*0060*/  S2R R0, SR_TID.Y ;  /* 0x0000000000007919 */ /* 0x000ea20000002200 */
[----:B------:R-:W2:Y:S01]  /*0070*/  S2R R5, SR_CTAID.Y ;  /* 0x0000000000057919 */ /* 0x000ea20000002600 */
[----:B0-----:R-:W-:-:S02]  /*0080*/  IMAD R2, R3, UR4, R2 ;  /* 0x0000000403027c24 */ /* 0x001fc4000f8e0202 */
[----:B--2---:R-:W-:-:S05]  /*0090*/  IMAD R3, R5, UR5, R0 ;  /* 0x0000000505037c24 */ /* 0x004fca000f8e0200 */
[----:B------:R-:W-:-:S04]  /*00a0*/  VIMNMX R0, PT, PT, R2, R3, !PT ;  /* 0x0000000302007248 */ /* 0x000fc80007fe0100 */
[----:B-1----:R-:W-:-:S13]  /*00b0*/  ISETP.GE.AND P0, PT, R0, R7, PT ;  /* 0x000000070000720c */ /* 0x002fda0003f06270 */
[----:B------:R-:W-:Y:S05]  /*00c0*/  @P0 EXIT ;  /* 0x000000000000094d */ /* 0x000fea0003800000 */
[C-C-:B------:R-:W-:Y:S01]  /*00d0*/  LOP3.LUT R5, R2.reuse, 0x1, R3.reuse, 0xc8, !PT ;  /* 0x0000000102057812 */ /* 0x140fe200078ec803 */
[----:B------:R-:W0:Y:S01]  /*00e0*/  LDCU.64 UR4, c[0x0][0x358] ;  /* 0x00006b00ff0477ac */ /* 0x000e220008000a00 */
[----:B------:R-:W-:Y:S02]  /*00f0*/  IADD3 R0, PT, PT, R7, -0x1, RZ ;  /* 0xffffffff07007810 */ /* 0x000fe40007ffe0ff */
[----:B------:R-:W-:Y:S02]  /*0100*/  ISETP.NE.U32.AND P0, PT, R5, 0x1, PT ;  /* 0x000000010500780c */ /* 0x000fe40003f05070 */
[----:B------:R-:W-:Y:S02]  /*0110*/  SHF.R.U32.HI R4, RZ, 0x1, R3 ;  /* 0x00000001ff047819 */ /* 0x000fe40000011603 */
[----:B------:R-:W-:Y:S02]  /*0120*/  SHF.R.U32.HI R13, RZ, 0x1, R0 ;  /* 0x00000001ff0d7819 */ /* 0x000fe40000011600 */
[----:B------:R-:W-:-:S03]  /*0130*/  LEA.HI R0, R2, R2, RZ, 0x1 ;  /* 0x0000000202007211 */ /* 0x000fc600078f08ff */
[----:B------:R-:W-:-:S05]  /*0140*/  IMAD R5, R13, R4, R4 ;  /* 0x000000040d057224 */ /* 0x000fca00078e0204 */
[----:B------:R-:W-:Y:S01]  /*0150*/  LEA.HI.SX32 R5, R0, R5, 0x1f ;  /* 0x0000000500057211 */ /* 0x000fe200078ffaff */
[----:B------:R-:W-:Y:S01]  /*0160*/  IMAD R0, R3, R7, R2 ;  /* 0x0000000703007224 */ /* 0x000fe200078e0202 */
[----:B0-----:R-:W-:Y:S06]  /*0170*/  @!P0 BRA `(.L_x_2) ;  /* 0x00000000001c8947 */ /* 0x001fec0003800000 */
[----:B------:R-:W0:Y:S02]  /*0180*/  LDC.64 R2, c[0x0][0x388] ;  /* 0x0000e200ff027b82 */ /* 0x000e240000000a00 */
[----:B0-----:R-:W-:-:S06]  /*0190*/  IMAD.WIDE R2, R5, 0x8, R2 ;  /* 0x0000000805027825 */ /* 0x001fcc00078e0202 */
[----:B------:R-:W0:Y:S01]  /*01a0*/  LDC.64 R4, c[0x0][0x390] ;  /* 0x0000e400ff047b82 */ /* 0x000e220000000a00 */
[----:B------:R-:W2:Y:S01]  /*01b0*/  LDG.E.64 R2, desc[UR4][R2.64] ;  /* 0x0000000402027981 */ /* 0x000ea2000c1e1b00 */
[----:B0-----:R-:W-:-:S05]  /*01c0*/  IMAD.WIDE R4, R0, 0x8, R4 ;  /* 0x0000000800047825 */ /* 0x001fca00078e0204 */
[----:B--2---:R-:W-:Y:S01]  /*01d0*/  STG.E.64 desc[UR4][R4.64], R2 ;  /* 0x0000000204007986 */ /* 0x004fe2000c101b04 */
[----:B------:R-:W-:Y:S05]  /*01e0*/  EXIT ;  /* 0x000000000000794d */ /* 0x000fea0003800000 */
.L_x_2:
[----:B------:R-:W-:Y:S02]  /*01f0*/  LOP3.LUT R3, R3, 0x1, RZ, 0xc0, !PT ;  /* 0x0000000103037812 */ /* 0x000fe400078ec0ff */
[----:B------:R-:W-:Y:S02]  /*0200*/  LOP3.LUT R4, R2, 0x80000001, RZ, 0xc0, !PT ;  /* 0x8000000102047812 */ /* 0x000fe400078ec0ff */
[----:B------:R-:W-:-:S04]  /*0210*/  ISETP.NE.U32.AND P0, PT, R3, 0x1, PT ;  /* 0x000000010300780c */ /* 0x000fc80003f05070 */
[----:B------:R-:W-:-:S13]  /*0220*/  ISETP.NE.OR P0, PT, R4, 0x1, !P0 ;  /* 0x000000010400780c */ /* 0x000fda0004705670 */
[----:B------:R-:W-:Y:S05]  /*0230*/  @P0 BRA `(.L_x_3) ;  /* 0x0000000000280947 */ /* 0x000fea0003800000 */
[----:B------:R-:W0:Y:S08]  /*0240*/  LDC.64 R2, c[0x0][0x388] ;  /* 0x0000e200ff027b82 */ /* 0x000e300000000a00 */
[----:B------:R-:W1:Y:S01]  /*0250*/  LDC.64 R8, c[0x0][0x390] ;  /* 0x0000e400ff087b82 */ /* 0x000e620000000a00 */
[----:B0-----:R-:W-:-:S05]  /*0260*/  IMAD.WIDE.U32 R2, R5, 0x8, R2 ;  /* 0x0000000805027825 */ /* 0x001fca00078e0002 */
[----:B------:R-:W2:Y:S04]  /*0270*/  LDG.E.64 R4, desc[UR4][R2.64] ;  /* 0x0000000402047981 */ /* 0x000ea8000c1e1b00 */
[----:B------:R-:W2:Y:S01]  /*0280*/  LDG.E.64 R6, desc[UR4][R2.64+0x8] ;  /* 0x0000080402067981 */ /* 0x000ea2000c1e1b00 */
[----:B-1----:R-:W-:Y:S01]  /*0290*/  IMAD.WIDE R8, R0, 0x8, R8 ;  /* 0x0000000800087825 */ /* 0x002fe200078e0208 */
[----:B--2---:R-:W-:-:S08]  /*02a0*/  DADD R4, R4, R6 ;  /* 0x0000000004047229 */ /* 0x004fd00000000006 */
[----:B------:R-:W-:-:S07]  /*02b0*/  DMUL R4, R4, 0.5 ;  /* 0x3fe0000004047828 */ /* 0x000fce0000000000 */
[----:B------:R-:W-:Y:S01]  /*02c0*/  STG.E.64 desc[UR4][R8.64], R4 ;  /* 0x0000000408007986 */ /* 0x000fe2000c101b04 */
[----:B------:R-:W-:Y:S05]  /*02d0*/  EXIT ;  /* 0x000000000000794d */ /* 0x000fea0003800000 */
.L_x_3:
[----:B------:R-:W-:Y:S02]  /*02e0*/  ISETP.NE.AND P0, PT, R3, RZ, PT ;  /* 0x000000ff0300720c */ /* 0x000fe40003f05270 */
[----:B------:R-:W-:-:S04]  /*02f0*/  LOP3.LUT R2, R2, 0x1, RZ, 0xc0, !PT ;  /* 0x0000000102027812 */ /* 0x000fc800078ec0ff */
[----:B------:R-:W-:-:S13]  /*0300*/  ISETP.EQ.U32.OR P0, PT, R2, 0x1, !P0 ;  /* 0x000000010200780c */ /* 0x000fda0004702470 */
[----:B------:R-:W-:Y:S05]  /*0310*/  @P0 BRA `(.L_x_4) ;  /* 0x00000000002c0947 */ /* 0x000fea0003800000 */
[----:B------:R-:W0:Y:S08]  /*0320*/  LDC.64 R2, c[0x0][0x388] ;  /* 0x0000e200ff027b82 */ /* 0x000e300000000a00 */
[----:B------:R-:W1:Y:S01]  /*0330*/  LDC.64 R8, c[0x0][0x390] ;  /* 0x0000e400ff087b82 */ /* 0x000e620000000a00 */
[----:B0-----:R-:W-:-:S05]  /*0340*/  IMAD.WIDE R6, R5, 0x8, R2 ;  /* 0x0000000805067825 */ /* 0x001fca00078e0202 */
[----:B------:R-:W2:Y:S01]  /*0350*/  LDG.E.64 R2, desc[UR4][R6.64] ;  /* 0x0000000406027981 */ /* 0x000ea2000c1e1b00 */
[----:B------:R-:W-:-:S06]  /*0360*/  IMAD.WIDE.U32 R4, R13, 0x8, R6 ;  /* 0x000000080d047825 */ /* 0x000fcc00078e0006 */
[----:B------:R-:W2:Y:S01]  /*0370*/  LDG.E.64 R4, desc[UR4][R4.64+0x8] ;  /* 0x0000080404047981 */ /* 0x000ea2000c1e1b00 */
[----:B-1----:R-:W-:Y:S01]  /*0380*/  IMAD.WIDE R8, R0, 0x8, R8 ;  /* 0x0000000800087825 */ /* 0x002fe200078e0208 */
[----:B--2---:R-:W-:-:S08]  /*0390*/  DADD R2, R2, R4 ;  /* 0x0000000002027229 */ /* 0x004fd00000000004 */
[----:B------:R-:W-:-:S07]  /*03a0*/  DMUL R2, R2, 0.5 ;  /* 0x3fe0000002027828 */ /* 0x000fce0000000000 */
[----:B------:R-:W-:Y:S01]  /*03b0*/  STG.E.64 desc[UR4][R8.64], R2 ;  /* 0x0000000208007986 */ /* 0x000fe2000c101b04 */
[----:B------:R-:W-:Y:S05]  /*03c0*/  EXIT ;  /* 0x000000000000794d */ /* 0x000fea0003800000 */
.L_x_4:
[----:B------:R-:W0:Y:S02]  /*03d0*/  LDC.64 R2, c[0x0][0x388] ;  /* 0x0000e200ff027b82 */ /* 0x000e240000000a00 */
[----:B0-----:R-:W-:-:S05]  /*03e0*/  IMAD.WIDE R10, R5, 0x8, R2 ;  /* 0x00000008050a7825 */ /* 0x001fca00078e0202 */
[----:B------:R-:W2:Y:S01]  /*03f0*/  LDG.E.64 R2, desc[UR4][R10.64] ;  /* 0x000000040a027981 */ /* 0x000ea2000c1e1b00 */
[----:B------:R-:W-:-:S03]  /*0400*/  IMAD.WIDE.U32 R12, R13, 0x8, R10 ;  /* 0x000000080d0c7825 */ /* 0x000fc600078e000a */
[----:B------:R-:W2:Y:S04]  /*0410*/  LDG.E.64 R4, desc[UR4][R10.64+0x8] ;  /* 0x000008040a047981 */ /* 0x000ea8000c1e1b00 */
[----:B------:R-:W3:Y:S04]  /*0420*/  LDG.E.64 R6, desc[UR4][R12.64+0x8] ;  /* 0x000008040c067981 */ /* 0x000ee8000c1e1b00 */
[----:B------:R-:W4:Y:S01]  /*0430*/  LDG.E.64 R8, desc[UR4][R12.64+0x10] ;  /* 0x000010040c087981 */ /* 0x000f22000c1e1b00 */
[----:B--2---:R-:W-:Y:S01]  /*0440*/  DADD R2, R2, R4 ;  /* 0x0000000002027229 */ /* 0x004fe20000000004 */
[----:B------:R-:W0:Y:S07]  /*0450*/  LDC.64 R4, c[0x0][0x390] ;  /* 0x0000e400ff047b82 */ /* 0x000e2e0000000a00 */
[----:B---3--:R-:W-:-:S08]  /*0460*/  DADD R2, R2, R6 ;  /* 0x0000000002027229 */ /* 0x008fd00000000006 */
[----:B----4-:R-:W-:-:S08]  /*0470*/  DADD R2, R2, R8 ;  /* 0x0000000002027229 */ /* 0x010fd00000000008 */
[----:B------:R-:W-:Y:S01]  /*0480*/  DMUL R2, R2, 0.25 ;  /* 0x3fd0000002027828 */ /* 0x000fe20000000000 */
[----:B0-----:R-:W-:-:S06]  /*0490*/  IMAD.WIDE R4, R0, 0x8, R4 ;  /* 0x0000000800047825 */ /* 0x001fcc00078e0204 */
[----:B------:R-:W-:Y:S01]  /*04a0*/  STG.E.64 desc[UR4][R4.64], R2 ;  /* 0x0000000204007986 */ /* 0x000fe2000c101b04 */
[----:B------:R-:W-:Y:S05]  /*04b0*/  EXIT ;  /* 0x000000000000794d */ /* 0x000fea0003800000 */
.L_x_5:
        /* <DEDUP_REMOVED lines=12> */
.L_x_27:


//--------------------- .text._Z5DAXPYidPdS_      --------------------------
	.section	.text._Z5DAXPYidPdS_,"ax",@progbits
	.align	128
        .global         _Z5DAXPYidPdS_
        .type           _Z5DAXPYidPdS_,@function
        .size           _Z5DAXPYidPdS_,(.L_x_28 - _Z5DAXPYidPdS_)
        .other          _Z5DAXPYidPdS_,@"STO_CUDA_ENTRY STV_DEFAULT"
_Z5DAXPYidPdS_:
.text._Z5DAXPYidPdS_:
        /* <DEDUP_REMOVED lines=13> */
[----:B------:R-:W0:Y:S01]  /*00d0*/  LDC.64 R6, c[0x0][0x398] ;  /* 0x0000e600ff067b82 */ /* 0x000e220000000a00 */
[----:B------:R-:W1:Y:S01]  /*00e0*/  LDCU.64 UR4, c[0x0][0x358] ;  /* 0x00006b00ff0477ac */ /* 0x000e620008000a00 */
[----:B------:R-:W-:Y:S01]  /*00f0*/  IMAD R5, R5, UR6, R0 ;  /* 0x0000000605057c24 */ /* 0x000fe2000f8e0200 */
[----:B------:R-:W2:Y:S05]  /*0100*/  LDCU.64 UR8, c[0x0][0x388] ;  /* 0x00007100ff0877ac */ /* 0x000eaa0008000a00 */
[----:B------:R-:W3:Y:S01]  /*0110*/  LDC.64 R2, c[0x0][0x390] ;  /* 0x0000e400ff027b82 */ /* 0x000ee20000000a00 */
[----:B0-----:R-:W-:-:S06]  /*0120*/  IMAD.WIDE R6, R5, 0x8, R6 ;  /* 0x0000000805067825 */ /* 0x001fcc00078e0206 */
[----:B-1----:R-:W2:Y:S01]  /*0130*/  LDG.E.64 R6, desc[UR4][R6.64] ;  /* 0x0000000406067981 */ /* 0x002ea2000c1e1b00 */
[----:B---3--:R-:W-:-:S05]  /*0140*/  IMAD.WIDE R2, R5, 0x8, R2 ;  /* 0x0000000805027825 */ /* 0x008fca00078e0202 */
[----:B------:R-:W2:Y:S02]  /*0150*/  LDG.E.64 R4, desc[UR4][R2.64] ;  /* 0x0000000402047981 */ /* 0x000ea4000c1e1b00 */
[----:B--2---:R-:W-:-:S07]  /*0160*/  DFMA R4, R4, UR8, R6 ;  /* 0x0000000804047c2b */ /* 0x004fce0008000006 */
[----:B------:R-:W-:Y:S01]  /*0170*/  STG.E.64 desc[UR4][R2.64], R4 ;  /* 0x0000000402007986 */ /* 0x000fe2000c101b04 */
[----:B------:R-:W-:Y:S05]  /*0180*/  EXIT ;  /* 0x000000000000794d */ /* 0x000fea0003800000 */
.L_x_6:
        /* <DEDUP_REMOVED lines=15> */
.L_x_28:


//--------------------- .text._Z9LAPLACIANidddPdS_ --------------------------
	.section	.text._Z9LAPLACIANidddPdS_,"ax",@progbits
	.align	128
        .global         _Z9LAPLACIANidddPdS_
        .type           _Z9LAPLACIANidddPdS_,@function
        .size           _Z9LAPLACIANidddPdS_,(.L_x_24 - _Z9LAPLACIANidddPdS_)
        .other          _Z9LAPLACIANidddPdS_,@"STO_CUDA_ENTRY STV_DEFAULT"
_Z9LAPLACIANidddPdS_:
.text._Z9LAPLACIANidddPdS_:
        /* <DEDUP_REMOVED lines=13> */
[----:B------:R-:W-:Y:S01]  /*00d0*/  UIADD3 UR4, UPT, UPT, UR8, -0x1, URZ ;  /* 0xffffffff08047890 */ /* 0x000fe2000fffe0ff */
[----:B------:R-:W0:Y:S05]  /*00e0*/  LDCU.64 UR6, c[0x0][0x358] ;  /* 0x00006b00ff0677ac */ /* 0x000e2a0008000a00 */
[----:B------:R-:W-:-:S04]  /*00f0*/  ISETP.NE.AND P0, PT, R0, UR4, PT ;  /* 0x0000000400007c0c */ /* 0x000fc8000bf05270 */
[----:B------:R-:W-:-:S04]  /*0100*/  ISETP.EQ.OR P0, PT, R0, RZ, !P0 ;  /* 0x000000ff0000720c */ /* 0x000fc80004702670 */
[----:B------:R-:W-:-:S04]  /*0110*/  ISETP.EQ.OR P0, PT, R3, RZ, P0 ;  /* 0x000000ff0300720c */ /* 0x000fc80000702670 */
[C---:B------:R-:W-:Y:S01]  /*0120*/  ISETP.EQ.OR P0, PT, R3.reuse, UR4, P0 ;  /* 0x0000000403007c0c */ /* 0x040fe20008702670 */
[----:B------:R-:W-:-:S04]  /*0130*/  IMAD R3, R3, UR8, RZ ;  /* 0x0000000803037c24 */ /* 0x000fc8000f8e02ff */
[----:B------:R-:W-:-:S08]  /*0140*/  IMAD.IADD R2, R0, 0x1, R3 ;  /* 0x0000000100027824 */ /* 0x000fd000078e0203 */
[----:B0-----:R-:W-:Y:S05]  /*0150*/  @P0 BRA `(.L_x_7) ;  /* 0x0000000000d80947 */ /* 0x001fea0003800000 */
[----:B------:R-:W0:Y:S01]  /*0160*/  LDCU.64 UR4, c[0x0][0x3a0] ;  /* 0x00007400ff0477ac */ /* 0x000e220008000a00 */
[----:B------:R-:W1:Y:S01]  /*0170*/  LDC.64 R4, c[0x0][0x3a0] ;  /* 0x0000e800ff047b82 */ /* 0x000e620000000a00 */
[----:B------:R-:W-:Y:S01]  /*0180*/  SHF.R.S32.HI R6, RZ, 0x1f, R0 ;  /* 0x0000001fff067819 */ /* 0x000fe20000011400 */
[----:B------:R-:W-:Y:S01]  /*0190*/  IMAD R12, RZ, RZ, -UR8 ;  /* 0x80000008ff0c7e24 */ /* 0x000fe2000f8e02ff */
[----:B------:R-:W-:Y:S01]  /*01a0*/  IADD3 R7, P0, PT, R0, R3, RZ ;  /* 0x0000000300077210 */ /* 0x000fe20007f1e0ff */
[----:B------:R-:W-:-:S03]  /*01b0*/  VIADD R13, R2, UR8 ;  /* 0x00000008020d7c36 */ /* 0x000fc60008000000 */
[C---:B------:R-:W-:Y:S01]  /*01c0*/  LEA.HI.X.SX32 R6, R3.reuse, R6, 0x1, P0 ;  /* 0x0000000603067211 */ /* 0x040fe200000f0eff */
[----:B------:R-:W-:Y:S01]  /*01d0*/  VIADD R3, R3, UR8 ;  /* 0x0000000803037c36 */ /* 0x000fe20008000000 */
[----:B------:R-:W2:Y:S01]  /*01e0*/  LDC.64 R16, c[0x0][0x390] ;  /* 0x0000e400ff107b82 */ /* 0x000ea20000000a00 */
[----:B0-----:R-:W-:-:S04]  /*01f0*/  LEA R10, P0, R7, UR4, 0x3 ;  /* 0x00000004070a7c11 */ /* 0x001fc8000f8018ff */
[----:B------:R-:W-:Y:S01]  /*0200*/  LEA.HI.X R11, R7, UR5, R6, 0x3, P0 ;  /* 0x00000005070b7c11 */ /* 0x000fe200080f1c06 */
[----:B------:R-:W-:Y:S01]  /*0210*/  IMAD R3, R12, 0x2, R3 ;  /* 0x000000020c037824 */ /* 0x000fe200078e0203 */
[----:B------:R-:W2:Y:S01]  /*0220*/  LDCU.64 UR4, c[0x0][0x388] ;  /* 0x00007100ff0477ac */ /* 0x000ea20008000a00 */
[----:B-1----:R-:W-:Y:S02]  /*0230*/  IMAD.WIDE R12, R13, 0x8, R4 ;  /* 0x000000080d0c7825 */ /* 0x002fe400078e0204 */
[----:B------:R-:W3:Y:S04]  /*0240*/  LDG.E.64 R6, desc[UR6][R10.64+-0x8] ;  /* 0xfffff8060a067981 */ /* 0x000ee8000c1e1b00 */
[----:B------:R-:W3:Y:S01]  /*0250*/  LDG.E.64 R8, desc[UR6][R10.64+0x8] ;  /* 0x000008060a087981 */ /* 0x000ee2000c1e1b00 */
[----:B------:R-:W-:-:S03]  /*0260*/  IADD3 R3, PT, PT, R0, R3, RZ ;  /* 0x0000000300037210 */ /* 0x000fc60007ffe0ff */
[----:B------:R-:W4:Y:S02]  /*0270*/  LDG.E.64 R12, desc[UR6][R12.64] ;  /* 0x000000060c0c7981 */ /* 0x000f24000c1e1b00 */
[----:B------:R-:W-:-:S05]  /*0280*/  IMAD.WIDE R4, R3, 0x8, R4 ;  /* 0x0000000803047825 */ /* 0x000fca00078e0204 */
[----:B------:R-:W5:Y:S01]  /*0290*/  LDG.E.64 R14, desc[UR6][R4.64] ;  /* 0x00000006040e7981 */ /* 0x000f62000c1e1b00 */
[----:B------:R-:W-:Y:S01]  /*02a0*/  MOV R0, 0x300 ;  /* 0x0000030000007802 */ /* 0x000fe20000000f00 */
[----:B---3--:R-:W-:-:S08]  /*02b0*/  DADD R6, R6, R8 ;  /* 0x0000000006067229 */ /* 0x008fd00000000008 */
[----:B----4-:R-:W-:Y:S02]  /*02c0*/  DADD R8, R6, R12 ;  /* 0x0000000006087229 */ /* 0x010fe4000000000c */
[----:B--2---:R-:W-:-:S06]  /*02d0*/  DMUL R6, R16, UR4 ;  /* 0x0000000410067c28 */ /* 0x004fcc0008000000 */
[----:B-----5:R-:W-:-:S11]  /*02e0*/  DADD R8, R8, R14 ;  /* 0x0000000008087229 */ /* 0x020fd6000000000e */
[----:B------:R-:W-:Y:S05]  /*02f0*/  CALL.REL.NOINC `($_Z9LAPLACIANidddPdS_$__internal_accurate_pow) ;  /* 0x0000000000807944 */ /* 0x000fea0003c00000 */
[----:B------:R-:W0:Y:S02]  /*0300*/  LDC R11, c[0x0][0x380] ;  /* 0x0000e000ff0b7b82 */ /* 0x000e240000000800 */
[----:B0-----:R-:W-:-:S06]  /*0310*/  IMAD.WIDE R10, R11, 0x8, R4 ;  /* 0x000000080b0a7825 */ /* 0x001fcc00078e0204 */
[----:B------:R-:W5:Y:S01]  /*0320*/  LDG.E.64 R10, desc[UR6][R10.64] ;  /* 0x000000060a0a7981 */ /* 0x000f62000c1e1b00 */
[C---:B------:R-:W-:Y:S02]  /*0330*/  DADD R4, R6.reuse, 2 ;  /* 0x4000000006047429 */ /* 0x040fe40000000000 */
[----:B------:R-:W-:-:S08]  /*0340*/  DSETP.NEU.AND P0, PT, R6, RZ, PT ;  /* 0x000000ff0600722a */ /* 0x000fd00003f0d000 */
[----:B------:R-:W-:Y:S01]  /*0350*/  LOP3.LUT R4, R5, 0x7ff00000, RZ, 0xc0, !PT ;  /* 0x7ff0000005047812 */ /* 0x000fe200078ec0ff */
[----:B------:R-:W-:-:S03]  /*0360*/  IMAD.MOV.U32 R5, RZ, RZ, R16 ;  /* 0x000000ffff057224 */ /* 0x000fc600078e0010 */
[----:B------:R-:W-:Y:S01]  /*0370*/  ISETP.NE.AND P1, PT, R4, 0x7ff00000, PT ;  /* 0x7ff000000400780c */ /* 0x000fe20003f25270 */
[----:B------:R-:W-:Y:S01]  /*0380*/  IMAD.MOV.U32 R4, RZ, RZ, R3 ;  /* 0x000000ffff047224 */ /* 0x000fe200078e0003 */
[----:B------:R-:W-:-:S11]  /*0390*/  @!P0 CS2R R4, SRZ ;  /* 0x0000000000048805 */ /* 0x000fd6000001ff00 */
[----:B------:R-:W-:Y:S05]  /*03a0*/  @P1 BRA `(.L_x_8) ;  /* 0x0000000000181947 */ /* 0x000fea0003800000 */
[----:B------:R-:W-:-:S14]  /*03b0*/  DSETP.NAN.AND P0, PT, R6, R6, PT ;  /* 0x000000060600722a */ /* 0x000fdc0003f08000 */
[----:B------:R-:W-:Y:S01]  /*03c0*/  @P0 DADD R4, R6, 2 ;  /* 0x4000000006040429 */ /* 0x000fe20000000000 */
[----:B------:R-:W-:Y:S10]  /*03d0*/  @P0 BRA `(.L_x_8) ;  /* 0x00000000000c0947 */ /* 0x000ff40003800000 */
[----:B------:R-:W-:-:S14]  /*03e0*/  DSETP.NEU.AND P0, PT, |R6|, +INF , PT ;  /* 0x7ff000000600742a */ /* 0x000fdc0003f0d200 */
[----:B------:R-:W-:Y:S02]  /*03f0*/  @!P0 IMAD.MOV.U32 R4, RZ, RZ, 0x0 ;  /* 0x00000000ff048424 */ /* 0x000fe400078e00ff */
[----:B------:R-:W-:-:S07]  /*0400*/  @!P0 IMAD.MOV.U32 R5, RZ, RZ, 0x7ff00000 ;  /* 0x7ff00000ff058424 */ /* 0x000fce00078e00ff */
.L_x_8:
[----:B------:R-:W-:Y:S01]  /*0410*/  DADD R4, R4, 4 ;  /* 0x4010000004047429 */ /* 0x000fe20000000000 */
[----:B------:R-:W0:Y:S01]  /*0420*/  LDC.64 R12, c[0x0][0x3a8] ;  /* 0x0000ea00ff0c7b82 */ /* 0x000e220000000a00 */
[----:B------:R-:W-:Y:S01]  /*0430*/  DSETP.NEU.AND P0, PT, R6, 1, PT ;  /* 0x3ff000000600742a */ /* 0x000fe20003f0d000 */
[----:B------:R-:W1:Y:S07]  /*0440*/  LDCU.64 UR4, c[0x0][0x398] ;  /* 0x00007300ff0477ac */ /* 0x000e6e0008000a00 */
[----:B------:R-:W-:-:S02]  /*0450*/  FSEL R4, R4, RZ, P0 ;  /* 0x000000ff04047208 */ /* 0x000fc40000000000 */
[----:B------:R-:W-:-:S06]  /*0460*/  FSEL R5, R5, 2.3125, P0 ;  /* 0x4014000005057808 */ /* 0x000fcc0000000000 */
[----:B-----5:R-:W-:Y:S01]  /*0470*/  DFMA R8, -R10, R4, R8 ;  /* 0x000000040a08722b */ /* 0x020fe20000000108 */
[----:B0-----:R-:W-:-:S07]  /*0480*/  IMAD.WIDE R2, R2, 0x8, R12 ;  /* 0x0000000802027825 */ /* 0x001fce00078e020c */
[----:B-1----:R-:W-:-:S07]  /*0490*/  DMUL R8, R8, UR4 ;  /* 0x0000000408087c28 */ /* 0x002fce0008000000 */
[----:B------:R-:W-:Y:S01]  /*04a0*/  STG.E.64 desc[UR6][R2.64], R8 ;  /* 0x0000000802007986 */ /* 0x000fe2000c101b06 */
[----:B------:R-:W-:Y:S05]  /*04b0*/  EXIT ;  /* 0x000000000000794d */ /* 0x000fea0003800000 */
.L_x_7:
[----:B------:R-:W0:Y:S02]  /*04c0*/  LDC.64 R4, c[0x0][0x3a8] ;  /* 0x0000ea00ff047b82 */ /* 0x000e240000000a00 */
[----:B0-----:R-:W-:-:S05]  /*04d0*/  IMAD.WIDE R4, R2, 0x8, R4 ;  /* 0x0000000802047825 */ /* 0x001fca00078e0204 */
[----:B------:R-:W-:Y:S01]  /*04e0*/  STG.E.64 desc[UR6][R4.64], RZ ;  /* 0x000000ff04007986 */ /* 0x000fe2000c101b06 */
[----:B------:R-:W-:Y:S05]  /*04f0*/  EXIT ;  /* 0x000000000000794d */ /* 0x000fea0003800000 */
        .type           $_Z9LAPLACIANidddPdS_$__internal_accurate_pow,@function
        .size           $_Z9LAPLACIANidddPdS_$__internal_accurate_pow,(.L_x_24 - $_Z9LAPLACIANidddPdS_$__internal_accurate_pow)
$_Z9LAPLACIANidddPdS_$__internal_accurate_pow:
[----:B------:R-:W-:Y:S01]  /*0500*/  DADD R26, -RZ, |R6| ;  /* 0x00000000ff1a7229 */ /* 0x000fe20000000506 */
[----:B------:R-:W-:Y:S01]  /*0510*/  MOV R12, RZ ;  /* 0x000000ff000c7202 */ /* 0x000fe20000000f00 */
[----:B------:R-:W-:Y:S01]  /*0520*/  IMAD.MOV.U32 R20, RZ, RZ, 0x41ad3b5a ;  /* 0x41ad3b5aff147424 */ /* 0x000fe200078e00ff */
[----:B------:R-:W-:Y:S01]  /*0530*/  UMOV UR4, 0x7d2cafe2 ;  /* 0x7d2cafe200047882 */ /* 0x000fe20000000000 */
[----:B------:R-:W-:Y:S01]  /*0540*/  IMAD.MOV.U32 R21, RZ, RZ, 0x3ed0f5d2 ;  /* 0x3ed0f5d2ff157424 */ /* 0x000fe200078e00ff */
[----:B------:R-:W-:Y:S01]  /*0550*/  UMOV UR5, 0x3eb0f5ff ;  /* 0x3eb0f5ff00057882 */ /* 0x000fe20000000000 */
[----:B------:R-:W-:Y:S01]  /*0560*/  UMOV UR10, 0x3b39803f ;  /* 0x3b39803f000a7882 */ /* 0x000fe20000000000 */
[----:B------:R-:W-:-:S03]  /*0570*/  UMOV UR11, 0x3c7abc9e ;  /* 0x3c7abc9e000b7882 */ /* 0x000fc60000000000 */
[----:B------:R-:W-:Y:S01]  /*0580*/  ISETP.GT.U32.AND P0, PT, R27, 0xfffff, PT ;  /* 0x000fffff1b00780c */ /* 0x000fe20003f04070 */
[----:B------:R-:W-:Y:S02]  /*0590*/  IMAD.MOV.U32 R3, RZ, RZ, R27 ;  /* 0x000000ffff037224 */ /* 0x000fe400078e001b */
[----:B------:R-:W-:-:S10]  /*05a0*/  IMAD.MOV.U32 R10, RZ, RZ, R26 ;  /* 0x000000ffff0a7224 */ /* 0x000fd400078e001a */
[----:B------:R-:W-:-:S10]  /*05b0*/  @!P0 DMUL R16, R26, 1.80143985094819840000e+16 ;  /* 0x435000001a108828 */ /* 0x000fd40000000000 */
[----:B------:R-:W-:Y:S01]  /*05c0*/  @!P0 MOV R3, R17 ;  /* 0x0000001100038202 */ /* 0x000fe20000000f00 */
[----:B------:R-:W-:-:S03]  /*05d0*/  @!P0 IMAD.MOV.U32 R10, RZ, RZ, R16 ;  /* 0x000000ffff0a8224 */ /* 0x000fc600078e0010 */
[----:B------:R-:W-:-:S04]  /*05e0*/  LOP3.LUT R3, R3, 0x800fffff, RZ, 0xc0, !PT ;  /* 0x800fffff03037812 */ /* 0x000fc800078ec0ff */
[----:B------:R-:W-:-:S04]  /*05f0*/  LOP3.LUT R11, R3, 0x3ff00000, RZ, 0xfc, !PT ;  /* 0x3ff00000030b7812 */ /* 0x000fc800078efcff */
[----:B------:R-:W-:-:S13]  /*0600*/  ISETP.GE.U32.AND P1, PT, R11, 0x3ff6a09f, PT ;  /* 0x3ff6a09f0b00780c */ /* 0x000fda0003f26070 */
[----:B------:R-:W-:-:S04]  /*0610*/  @P1 VIADD R3, R11, 0xfff00000 ;  /* 0xfff000000b031836 */ /* 0x000fc80000000000 */
[----:B------:R-:W-:Y:S01]  /*0620*/  @P1 IMAD.MOV.U32 R11, RZ, RZ, R3 ;  /* 0x000000ffff0b1224 */ /* 0x000fe200078e0003 */
[----:B------:R-:W-:Y:S02]  /*0630*/  SHF.R.U32.HI R3, RZ, 0x14, R27 ;  /* 0x00000014ff037819 */ /* 0x000fe4000001161b */
[----:B------:R-:W-:-:S03]  /*0640*/  @!P0 LEA.HI R3, R17, 0xffffffca, RZ, 0xc ;  /* 0xffffffca11038811 */ /* 0x000fc600078f60ff */
[C---:B------:R-:W-:Y:S02]  /*0650*/  DADD R18, R10.reuse, 1 ;  /* 0x3ff000000a127429 */ /* 0x040fe40000000000 */
[----:B------:R-:W-:-:S04]  /*0660*/  DADD R10, R10, -1 ;  /* 0xbff000000a0a7429 */ /* 0x000fc80000000000 */
[----:B------:R-:W0:Y:S02]  /*0670*/  MUFU.RCP64H R13, R19 ;  /* 0x00000013000d7308 */ /* 0x000e240000001800 */
[----:B0-----:R-:W-:-:S08]  /*0680*/  DFMA R14, -R18, R12, 1 ;  /* 0x3ff00000120e742b */ /* 0x001fd0000000010c */
[----:B------:R-:W-:-:S08]  /*0690*/  DFMA R14, R14, R14, R14 ;  /* 0x0000000e0e0e722b */ /* 0x000fd0000000000e */
[----:B------:R-:W-:-:S08]  /*06a0*/  DFMA R12, R12, R14, R12 ;  /* 0x0000000e0c0c722b */ /* 0x000fd0000000000c */
[----:B------:R-:W-:-:S08]  /*06b0*/  DMUL R14, R10, R12 ;  /* 0x0000000c0a0e7228 */ /* 0x000fd00000000000 */
[----:B------:R-:W-:-:S08]  /*06c0*/  DFMA R14, R10, R12, R14 ;  /* 0x0000000c0a0e722b */ /* 0x000fd0000000000e */
[----:B------:R-:W-:-:S08]  /*06d0*/  DMUL R24, R14, R14 ;  /* 0x0000000e0e187228 */ /* 0x000fd00000000000 */
[----:B------:R-:W-:Y:S01]  /*06e0*/  DFMA R18, R24, UR4, R20 ;  /* 0x0000000418127c2b */ /* 0x000fe20008000014 */
[----:B------:R-:W-:Y:S01]  /*06f0*/  UMOV UR4, 0x75488a3f ;  /* 0x75488a3f00047882 */ /* 0x000fe20000000000 */
[----:B------:R-:W-:Y:S01]  /*0700*/  UMOV UR5, 0x3ef3b20a ;  /* 0x3ef3b20a00057882 */ /* 0x000fe20000000000 */
[----:B------:R-:W-:-:S05]  /*0710*/  DADD R20, R10, -R14 ;  /* 0x000000000a147229 */ /* 0x000fca000000080e */
[----:B------:R-:W-:Y:S01]  /*0720*/  DFMA R18, R24, R18, UR4 ;  /* 0x0000000418127e2b */ /* 0x000fe20008000012 */
[----:B------:R-:W-:Y:S01]  /*0730*/  UMOV UR4, 0xe4faecd5 ;  /* 0xe4faecd500047882 */ /* 0x000fe20000000000 */
[----:B------:R-:W-:Y:S01]  /*0740*/  UMOV UR5, 0x3f1745cd ;  /* 0x3f1745cd00057882 */ /* 0x000fe20000000000 */
[----:B------:R-:W-:-:S05]  /*0750*/  DADD R22, R20, R20 ;  /* 0x0000000014167229 */ /* 0x000fca0000000014 */
[----:B------:R-:W-:Y:S01]  /*0760*/  DFMA R18, R24, R18, UR4 ;  /* 0x0000000418127e2b */ /* 0x000fe20008000012 */
[----:B------:R-:W-:Y:S01]  /*0770*/  UMOV UR4, 0x258a578b ;  /* 0x258a578b00047882 */ /* 0x000fe20000000000 */
[----:B------:R-:W-:Y:S01]  /*0780*/  UMOV UR5, 0x3f3c71c7 ;  /* 0x3f3c71c700057882 */ /* 0x000fe20000000000 */
[----:B------:R-:W-:-:S05]  /*0790*/  DFMA R10, R10, -R14, R22 ;  /* 0x8000000e0a0a722b */ /* 0x000fca0000000016 */
[----:B------:R-:W-:Y:S01]  /*07a0*/  DFMA R18, R24, R18, UR4 ;  /* 0x0000000418127e2b */ /* 0x000fe20008000012 */
[----:B------:R-:W-:Y:S01]  /*07b0*/  UMOV UR4, 0x9242b910 ;  /* 0x9242b91000047882 */ /* 0x000fe20000000000 */
[----:B------:R-:W-:Y:S01]  /*07c0*/  UMOV UR5, 0x3f624924 ;  /* 0x3f62492400057882 */ /* 0x000fe20000000000 */
[----:B------:R-:W-:Y:S02]  /*07d0*/  DMUL R10, R12, R10 ;  /* 0x0000000a0c0a7228 */ /* 0x000fe40000000000 */
[----:B------:R-:W-:-:S03]  /*07e0*/  DMUL R12, R14, R14 ;  /* 0x0000000e0e0c7228 */ /* 0x000fc60000000000 */
[----:B------:R-:W-:Y:S01]  /*07f0*/  DFMA R18, R24, R18, UR4 ;  /* 0x0000000418127e2b */ /* 0x000fe20008000012 */
[----:B------:R-:W-:Y:S01]  /*0800*/  UMOV UR4, 0x99999dfb ;  /* 0x99999dfb00047882 */ /* 0x000fe20000000000 */
[----:B------:R-:W-:-:S06]  /*0810*/  UMOV UR5, 0x3f899999 ;  /* 0x3f89999900057882 */ /* 0x000fcc0000000000 */
[----:B------:R-:W-:Y:S01]  /*0820*/  DFMA R20, R24, R18, UR4 ;  /* 0x0000000418147e2b */ /* 0x000fe20008000012 */
[----:B------:R-:W-:Y:S01]  /*0830*/  UMOV UR4, 0x55555555 ;  /* 0x5555555500047882 */ /* 0x000fe20000000000 */
[----:B------:R-:W-:-:S06]  /*0840*/  UMOV UR5, 0x3fb55555 ;  /* 0x3fb5555500057882 */ /* 0x000fcc0000000000 */
[----:B------:R-:W-:-:S08]  /*0850*/  DFMA R18, R24, R20, UR4 ;  /* 0x0000000418127e2b */ /* 0x000fd00008000014 */
[----:B------:R-:W-:Y:S01]  /*0860*/  DADD R22, -R18, UR4 ;  /* 0x0000000412167e29 */ /* 0x000fe20008000100 */
[----:B------:R-:W-:Y:S01]  /*0870*/  UMOV UR4, 0xb9e7b0 ;  /* 0x00b9e7b000047882 */ /* 0x000fe20000000000 */
[----:B------:R-:W-:-:S06]  /*0880*/  UMOV UR5, 0x3c46a4cb ;  /* 0x3c46a4cb00057882 */ /* 0x000fcc0000000000 */
[----:B------:R-:W-:Y:S02]  /*0890*/  DFMA R24, R24, R20, R22 ;  /* 0x000000141818722b */ /* 0x000fe40000000016 */
[----:B------:R-:W-:Y:S01]  /*08a0*/  DFMA R22, R14, R14, -R12 ;  /* 0x0000000e0e16722b */ /* 0x000fe2000000080c */
[----:B------:R-:W-:Y:S02]  /*08b0*/  VIADD R21, R11, 0x100000 ;  /* 0x001000000b157836 */ /* 0x000fe40000000000 */
[----:B------:R-:W-:-:S03]  /*08c0*/  IMAD.MOV.U32 R20, RZ, RZ, R10 ;  /* 0x000000ffff147224 */ /* 0x000fc600078e000a */
[----:B------:R-:W-:Y:S01]  /*08d0*/  DADD R24, R24, -UR4 ;  /* 0x8000000418187e29 */ /* 0x000fe20008000000 */
[----:B------:R-:W-:Y:S01]  /*08e0*/  UMOV UR4, 0x80000000 ;  /* 0x8000000000047882 */ /* 0x000fe20000000000 */
[----:B------:R-:W-:Y:S01]  /*08f0*/  UMOV UR5, 0x43300000 ;  /* 0x4330000000057882 */ /* 0x000fe20000000000 */
[C---:B------:R-:W-:Y:S02]  /*0900*/  DFMA R22, R14.reuse, R20, R22 ;  /* 0x000000140e16722b */ /* 0x040fe40000000016 */
[----:B------:R-:W-:-:S08]  /*0910*/  DMUL R20, R14, R12 ;  /* 0x0000000c0e147228 */ /* 0x000fd00000000000 */
[----:B------:R-:W-:-:S08]  /*0920*/  DFMA R26, R14, R12, -R20 ;  /* 0x0000000c0e1a722b */ /* 0x000fd00000000814 */
[----:B------:R-:W-:Y:S02]  /*0930*/  DFMA R26, R10, R12, R26 ;  /* 0x0000000c0a1a722b */ /* 0x000fe4000000001a */
[----:B------:R-:W-:-:S06]  /*0940*/  DADD R12, R18, R24 ;  /* 0x00000000120c7229 */ /* 0x000fcc0000000018 */
[----:B------:R-:W-:Y:S02]  /*0950*/  DFMA R22, R14, R22, R26 ;  /* 0x000000160e16722b */ /* 0x000fe4000000001a */
[----:B------:R-:W-:Y:S02]  /*0960*/  DADD R26, R18, -R12 ;  /* 0x00000000121a7229 */ /* 0x000fe4000000080c */
[----:B------:R-:W-:-:S06]  /*0970*/  DMUL R18, R12, R20 ;  /* 0x000000140c127228 */ /* 0x000fcc0000000000 */
[----:B------:R-:W-:Y:S02]  /*0980*/  DADD R26, R24, R26 ;  /* 0x00000000181a7229 */ /* 0x000fe4000000001a */
[----:B------:R-:W-:-:S08]  /*0990*/  DFMA R24, R12, R20, -R18 ;  /* 0x000000140c18722b */ /* 0x000fd00000000812 */
[----:B------:R-:W-:-:S08]  /*09a0*/  DFMA R22, R12, R22, R24 ;  /* 0x000000160c16722b */ /* 0x000fd00000000018 */
[----:B------:R-:W-:-:S08]  /*09b0*/  DFMA R26, R26, R20, R22 ;  /* 0x000000141a1a722b */ /* 0x000fd00000000016 */
[----:B------:R-:W-:-:S08]  /*09c0*/  DADD R20, R18, R26 ;  /* 0x0000000012147229 */ /* 0x000fd0000000001a */
[--C-:B------:R-:W-:Y:S02]  /*09d0*/  DADD R12, R14, R20.reuse ;  /* 0x000000000e0c7229 */ /* 0x100fe40000000014 */
[----:B------:R-:W-:-:S06]  /*09e0*/  DADD R18, R18, -R20 ;  /* 0x0000000012127229 */ /* 0x000fcc0000000814 */
[----:B------:R-:W-:Y:S02]  /*09f0*/  DADD R14, R14, -R12 ;  /* 0x000000000e0e7229 */ /* 0x000fe4000000080c */
[----:B------:R-:W-:-:S06]  /*0a00*/  DADD R18, R26, R18 ;  /* 0x000000001a127229 */ /* 0x000fcc0000000012 */
[----:B------:R-:W-:-:S08]  /*0a10*/  DADD R14, R20, R14 ;  /* 0x00000000140e7229 */ /* 0x000fd0000000000e */
[----:B------:R-:W-:Y:S01]  /*0a20*/  DADD R14, R18, R14 ;  /* 0x00000000120e7229 */ /* 0x000fe2000000000e */
[C---:B------:R-:W-:Y:S01]  /*0a30*/  IADD3 R18, PT, PT, R3.reuse, -0x3ff, RZ ;  /* 0xfffffc0103127810 */ /* 0x040fe20007ffe0ff */
[----:B------:R-:W-:-:S06]  /*0a40*/  @P1 VIADD R18, R3, 0xfffffc02 ;  /* 0xfffffc0203121836 */ /* 0x000fcc0000000000 */
[----:B------:R-:W-:Y:S01]  /*0a50*/  DADD R16, R10, R14 ;  /* 0x000000000a107229 */ /* 0x000fe2000000000e */
[----:B------:R-:W-:Y:S01]  /*0a60*/  LOP3.LUT R14, R18, 0x80000000, RZ, 0x3c, !PT ;  /* 0x80000000120e7812 */ /* 0x000fe200078e3cff */
[----:B------:R-:W-:-:S06]  /*0a70*/  IMAD.MOV.U32 R15, RZ, RZ, 0x43300000 ;  /* 0x43300000ff0f7424 */ /* 0x000fcc00078e00ff */
[----:B------:R-:W-:Y:S02]  /*0a80*/  DADD R18, R12, R16 ;  /* 0x000000000c127229 */ /* 0x000fe40000000010 */
[----:B------:R-:W-:Y:S01]  /*0a90*/  DADD R14, R14, -UR4 ;  /* 0x800000040e0e7e29 */ /* 0x000fe20008000000 */
[----:B------:R-:W-:Y:S01]  /*0aa0*/  UMOV UR4, 0xfefa39ef ;  /* 0xfefa39ef00047882 */ /* 0x000fe20000000000 */
[----:B------:R-:W-:-:S04]  /*0ab0*/  UMOV UR5, 0x3fe62e42 ;  /* 0x3fe62e4200057882 */ /* 0x000fc80000000000 */
[--C-:B------:R-:W-:Y:S02]  /*0ac0*/  DADD R12, R12, -R18.reuse ;  /* 0x000000000c0c7229 */ /* 0x100fe40000000812 */
[----:B------:R-:W-:-:S06]  /*0ad0*/  DFMA R10, R14, UR4, R18 ;  /* 0x000000040e0a7c2b */ /* 0x000fcc0008000012 */
[----:B------:R-:W-:Y:S02]  /*0ae0*/  DADD R12, R16, R12 ;  /* 0x00000000100c7229 */ /* 0x000fe4000000000c */
[----:B------:R-:W-:-:S08]  /*0af0*/  DFMA R20, R14, -UR4, R10 ;  /* 0x800000040e147c2b */ /* 0x000fd0000800000a */
[----:B------:R-:W-:-:S08]  /*0b00*/  DADD R20, -R18, R20 ;  /* 0x0000000012147229 */ /* 0x000fd00000000114 */
[----:B------:R-:W-:-:S08]  /*0b10*/  DADD R12, R12, -R20 ;  /* 0x000000000c0c7229 */ /* 0x000fd00000000814 */
[----:B------:R-:W-:-:S08]  /*0b20*/  DFMA R12, R14, UR10, R12 ;  /* 0x0000000a0e0c7c2b */ /* 0x000fd0000800000c */
[----:B------:R-:W-:-:S08]  /*0b30*/  DADD R14, R10, R12 ;  /* 0x000000000a0e7229 */ /* 0x000fd0000000000c */
[----:B------:R-:W-:Y:S02]  /*0b40*/  DADD R16, R10, -R14 ;  /* 0x000000000a107229 */ /* 0x000fe4000000080e */
[----:B------:R-:W-:-:S06]  /*0b50*/  DMUL R10, R14, 2 ;  /* 0x400000000e0a7828 */ /* 0x000fcc0000000000 */
[----:B------:R-:W-:Y:S02]  /*0b60*/  DADD R16, R12, R16 ;  /* 0x000000000c107229 */ /* 0x000fe40000000010 */
[----:B------:R-:W-:-:S08]  /*0b70*/  DFMA R14, R14, 2, -R10 ;  /* 0x400000000e0e782b */ /* 0x000fd0000000080a */
[----:B------:R-:W-:Y:S01]  /*0b80*/  DFMA R16, R16, 2, R14 ;  /* 0x400000001010782b */ /* 0x000fe2000000000e */
[----:B------:R-:W-:Y:S02]  /*0b90*/  IMAD.MOV.U32 R14, RZ, RZ, 0x652b82fe ;  /* 0x652b82feff0e7424 */ /* 0x000fe400078e00ff */
[----:B------:R-:W-:-:S05]  /*0ba0*/  IMAD.MOV.U32 R15, RZ, RZ, 0x3ff71547 ;  /* 0x3ff71547ff0f7424 */ /* 0x000fca00078e00ff */
[----:B------:R-:W-:-:S08]  /*0bb0*/  DADD R12, R10, R16 ;  /* 0x000000000a0c7229 */ /* 0x000fd00000000010 */
[----:B------:R-:W-:Y:S02]  /*0bc0*/  DFMA R14, R12, R14, 6.75539944105574400000e+15 ;  /* 0x433800000c0e742b */ /* 0x000fe4000000000e */
[----:B------:R-:W-:Y:S01]  /*0bd0*/  FSETP.GEU.AND P0, PT, |R13|, 4.1917929649353027344, PT ;  /* 0x4086232b0d00780b */ /* 0x000fe20003f0e200 */
[----:B------:R-:W-:-:S05]  /*0be0*/  DADD R10, R10, -R12 ;  /* 0x000000000a0a7229 */ /* 0x000fca000000080c */
[----:B------:R-:W-:-:S03]  /*0bf0*/  DADD R18, R14, -6.75539944105574400000e+15 ;  /* 0xc33800000e127429 */ /* 0x000fc60000000000 */
[----:B------:R-:W-:-:S05]  /*0c00*/  DADD R16, R16, R10 ;  /* 0x0000000010107229 */ /* 0x000fca000000000a */
[----:B------:R-:W-:Y:S01]  /*0c10*/  DFMA R20, R18, -UR4, R12 ;  /* 0x8000000412147c2b */ /* 0x000fe2000800000c */
[----:B------:R-:W-:Y:S01]  /*0c20*/  UMOV UR4, 0x3b39803f ;  /* 0x3b39803f00047882 */ /* 0x000fe20000000000 */
[----:B------:R-:W-:-:S06]  /*0c30*/  UMOV UR5, 0x3c7abc9e ;  /* 0x3c7abc9e00057882 */ /* 0x000fcc0000000000 */
[----:B------:R-:W-:Y:S01]  /*0c40*/  DFMA R18, R18, -UR4, R20 ;  /* 0x8000000412127c2b */ /* 0x000fe20008000014 */
[----:B------:R-:W-:Y:S01]  /*0c50*/  UMOV UR4, 0x69ce2bdf ;  /* 0x69ce2bdf00047882 */ /* 0x000fe20000000000 */
[----:B------:R-:W-:Y:S01]  /*0c60*/  MOV R20, 0xfca213ea ;  /* 0xfca213ea00147802 */ /* 0x000fe20000000f00 */
[----:B------:R-:W-:Y:S01]  /*0c70*/  IMAD.MOV.U32 R21, RZ, RZ, 0x3e928af3 ;  /* 0x3e928af3ff157424 */ /* 0x000fe200078e00ff */
[----:B------:R-:W-:-:S05]  /*0c80*/  UMOV UR5, 0x3e5ade15 ;  /* 0x3e5ade1500057882 */ /* 0x000fca0000000000 */
[----:B------:R-:W-:Y:S01]  /*0c90*/  DFMA R20, R18, UR4, R20 ;  /* 0x0000000412147c2b */ /* 0x000fe20008000014 */
[----:B------:R-:W-:Y:S01]  /*0ca0*/  UMOV UR4, 0x62401315 ;  /* 0x6240131500047882 */ /* 0x000fe20000000000 */
[----:B------:R-:W-:-:S06]  /*0cb0*/  UMOV UR5, 0x3ec71dee ;  /* 0x3ec71dee00057882 */ /* 0x000fcc0000000000 */
[----:B------:R-:W-:Y:S01]  /*0cc0*/  DFMA R20, R18, R20, UR4 ;  /* 0x0000000412147e2b */ /* 0x000fe20008000014 */
        /* <DEDUP_REMOVED lines=20> */
[----:B------:R-:W-:-:S08]  /*0e10*/  DFMA R20, R18, R20, UR4 ;  /* 0x0000000412147e2b */ /* 0x000fd00008000014 */
[----:B------:R-:W-:-:S08]  /*0e20*/  DFMA R20, R18, R20, 1 ;  /* 0x3ff000001214742b */ /* 0x000fd00000000014 */
[----:B------:R-:W-:-:S10]  /*0e30*/  DFMA R18, R18, R20, 1 ;  /* 0x3ff000001212742b */ /* 0x000fd40000000014 */
[----:B------:R-:W-:Y:S02]  /*0e40*/  IMAD R11, R14, 0x100000, R19 ;  /* 0x001000000e0b7824 */ /* 0x000fe400078e0213 */
[----:B------:R-:W-:Y:S01]  /*0e50*/  IMAD.MOV.U32 R10, RZ, RZ, R18 ;  /* 0x000000ffff0a7224 */ /* 0x000fe200078e0012 */
[----:B------:R-:W-:Y:S06]  /*0e60*/  @!P0 BRA `(.L_x_9) ;  /* 0x0000000000348947 */ /* 0x000fec0003800000 */
[----:B------:R-:W-:Y:S01]  /*0e70*/  FSETP.GEU.AND P1, PT, |R13|, 4.2275390625, PT ;  /* 0x408748000d00780b */ /* 0x000fe20003f2e200 */
[C---:B------:R-:W-:Y:S02]  /*0e80*/  DADD R10, R12.reuse, +INF ;  /* 0x7ff000000c0a7429 */ /* 0x040fe40000000000 */
[----:B------:R-:W-:-:S08]  /*0e90*/  DSETP.GEU.AND P0, PT, R12, RZ, PT ;  /* 0x000000ff0c00722a */ /* 0x000fd00003f0e000 */
[----:B------:R-:W-:Y:S02]  /*0ea0*/  FSEL R10, R10, RZ, P0 ;  /* 0x000000ff0a0a7208 */ /* 0x000fe40000000000 */
[----:B------:R-:W-:Y:S01]  /*0eb0*/  FSEL R11, R11, RZ, P0 ;  /* 0x000000ff0b0b7208 */ /* 0x000fe20000000000 */
[----:B------:R-:W-:Y:S06]  /*0ec0*/  @P1 BRA `(.L_x_9) ;  /* 0x00000000001c1947 */ /* 0x000fec0003800000 */
[----:B------:R-:W-:-:S04]  /*0ed0*/  LEA.HI R3, R14, R14, RZ, 0x1 ;  /* 0x0000000e0e037211 */ /* 0x000fc800078f08ff */
[----:B------:R-:W-:-:S04]  /*0ee0*/  SHF.R.S32.HI R3, RZ, 0x1, R3 ;  /* 0x00000001ff037819 */ /* 0x000fc80000011403 */
[----:B------:R-:W-:Y:S01]  /*0ef0*/  LEA R19, R3, R19, 0x14 ;  /* 0x0000001303137211 */ /* 0x000fe200078ea0ff */
[----:B------:R-:W-:-:S05]  /*0f00*/  IMAD.IADD R10, R14, 0x1, -R3 ;  /* 0x000000010e0a7824 */ /* 0x000fca00078e0a03 */
[----:B------:R-:W-:Y:S01]  /*0f10*/  LEA R11, R10, 0x3ff00000, 0x14 ;  /* 0x3ff000000a0b7811 */ /* 0x000fe200078ea0ff */
[----:B------:R-:W-:-:S06]  /*0f20*/  IMAD.MOV.U32 R10, RZ, RZ, RZ ;  /* 0x000000ffff0a7224 */ /* 0x000fcc00078e00ff */
[----:B------:R-:W-:-:S11]  /*0f30*/  DMUL R10, R18, R10 ;  /* 0x0000000a120a7228 */ /* 0x000fd60000000000 */
.L_x_9:
[----:B------:R-:W-:Y:S02]  /*0f40*/  DFMA R16, R16, R10, R10 ;  /* 0x0000000a1010722b */ /* 0x000fe4000000000a */
[----:B------:R-:W-:-:S08]  /*0f50*/  DSETP.NEU.AND P0, PT, |R10|, +INF , PT ;  /* 0x7ff000000a00742a */ /* 0x000fd00003f0d200 */
[----:B------:R-:W-:Y:S01]  /*0f60*/  FSEL R3, R10, R16, !P0 ;  /* 0x000000100a037208 */ /* 0x000fe20004000000 */
[----:B------:R-:W-:Y:S01]  /*0f70*/  IMAD.MOV.U32 R10, RZ, RZ, R0 ;  /* 0x000000ffff0a7224 */ /* 0x000fe200078e0000 */
[----:B------:R-:W-:Y:S01]  /*0f80*/  FSEL R16, R11, R17, !P0 ;  /* 0x000000110b107208 */ /* 0x000fe20004000000 */
[----:B------:R-:W-:-:S04]  /*0f90*/  IMAD.MOV.U32 R11, RZ, RZ, 0x0 ;  /* 0x00000000ff0b7424 */ /* 0x000fc800078e00ff */
[----:B------:R-:W-:Y:S05]  /*0fa0*/  RET.REL.NODEC R10 `(_Z9LAPLACIANidddPdS_) ;  /* 0xfffffff00a147950 */ /* 0x000fea0003c3ffff */
.L_x_10:
        /* <DEDUP_REMOVED lines=13> */
.L_x_24:


//--------------------- .text._Z20EVALUATE_ERROR_BLOCKiPdS_S_ --------------------------
	.section	.text._Z20EVALUATE_ERROR_BLOCKiPdS_S_,"ax",@progbits
	.align	128
        .global         _Z20EVALUATE_ERROR_BLOCKiPdS_S_
        .type           _Z20EVALUATE_ERROR_BLOCKiPdS_S_,@function
        .size           _Z20EVALUATE_ERROR_BLOCKiPdS_S_,(.L_x_25 - _Z20EVALUATE_ERROR_BLOCKiPdS_S_)
        .other          _Z20EVALUATE_ERROR_BLOCKiPdS_S_,@"STO_CUDA_ENTRY STV_DEFAULT"
_Z20EVALUATE_ERROR_BLOCKiPdS_S_:
.text._Z20EVALUATE_ERROR_BLOCKiPdS_S_:
[----:B------:R-:W-:Y:S01]  /*0000*/  LDC R1, c[0x0][0x37c] ;  /* 0x0000df00ff017b82 */ /* 0x000fe20000000800 */
[----:B------:R-:W0:Y:S07]  /*0010*/  S2R R26, SR_TID.X ;  /* 0x00000000001a7919 */ /* 0x000e2e0000002100 */
[----:B------:R-:W0:Y:S01]  /*0020*/  S2UR UR6, SR_CTAID.X ;  /* 0x00000000000679c3 */ /* 0x000e220000002500 */
[----:B------:R-:W-:Y:S01]  /*0030*/  UMOV UR4, 0x400 ;  /* 0x0000040000047882 */ /* 0x000fe20000000000 */
[----:B------:R-:W1:Y:S01]  /*0040*/  S2R R9, SR_TID.Y ;  /* 0x0000000000097919 */ /* 0x000e620000002200 */
[----:B------:R-:W2:Y:S05]  /*0050*/  S2R R2, SR_CTAID.Y ;  /* 0x0000000000027919 */ /* 0x000eaa0000002600 */
[----:B------:R-:W0:Y:S01]  /*0060*/  LDC R3, c[0x0][0x360] ;  /* 0x0000d800ff037b82 */ /* 0x000e220000000800 */
[----:B------:R-:W2:Y:S07]  /*0070*/  LDCU UR7, c[0x0][0x364] ;  /* 0x00006c80ff0777ac */ /* 0x000eae0008000800 */
[----:B------:R-:W3:Y:S08]  /*0080*/  S2UR UR5, SR_CgaCtaId ;  /* 0x00000000000579c3 */ /* 0x000ef00000008800 */
[----:B------:R-:W4:Y:S01]  /*0090*/  LDC R0, c[0x0][0x380] ;  /* 0x0000e000ff007b82 */ /* 0x000f220000000800 */
[----:B0-----:R-:W-:-:S02]  /*00a0*/  IMAD R10, R3, UR6, R26 ;  /* 0x00000006030a7c24 */ /* 0x001fc4000f8e021a */
[----:B-1----:R-:W-:Y:S02]  /*00b0*/  IMAD R26, R3, R9, R26 ;  /* 0x00000009031a7224 */ /* 0x002fe400078e021a */
[----:B--2---:R-:W-:Y:S01]  /*00c0*/  IMAD R5, R2, UR7, R9 ;  /* 0x0000000702057c24 */ /* 0x004fe2000f8e0209 */
[----:B---3--:R-:W-:-:S04]  /*00d0*/  ULEA UR4, UR5, UR4, 0x18 ;  /* 0x0000000405047291 */ /* 0x008fc8000f8ec0ff */
[----:B------:R-:W-:Y:S02]  /*00e0*/  VIMNMX R7, PT, PT, R10, R5, !PT ;  /* 0x000000050a077248 */ /* 0x000fe40007fe0100 */
[----:B------:R-:W-:Y:S02]  /*00f0*/  LEA R27, R26, UR4, 0x3 ;  /* 0x000000041a1b7c11 */ /* 0x000fe4000f8e18ff */
[----:B----4-:R-:W-:-:S03]  /*0100*/  ISETP.GE.AND P0, PT, R7, R0, PT ;  /* 0x000000000700720c */ /* 0x010fc60003f06270 */
[----:B------:R0:W-:Y:S01]  /*0110*/  STS.64 [R27], RZ ;  /* 0x000000ff1b007388 */ /* 0x0001e20000000a00 */
[----:B------:R-:W-:Y:S09]  /*0120*/  BAR.SYNC.DEFER_BLOCKING 0x0 ;  /* 0x0000000000007b1d */ /* 0x000ff20000010000 */
[----:B0-----:R-:W-:Y:S05]  /*0130*/  @P0 EXIT ;  /* 0x000000000000094d */ /* 0x001fea0003800000 */
[----:B------:R-:W-:Y:S01]  /*0140*/  VIADD R4, R0, 0xffffffff ;  /* 0xffffffff00047836 */ /* 0x000fe20000000000 */
[----:B------:R-:W0:Y:S01]  /*0150*/  LDCU.64 UR8, c[0x0][0x358] ;  /* 0x00006b00ff0877ac */ /* 0x000e220008000a00 */
[----:B------:R-:W-:Y:S03]  /*0160*/  BSSY.RECONVERGENT B0, `(.L_x_11) ;  /* 0x000003c000007945 */ /* 0x000fe60003800200 */
[----:B------:R-:W-:-:S04]  /*0170*/  ISETP.NE.AND P0, PT, R10, R4, PT ;  /* 0x000000040a00720c */ /* 0x000fc80003f05270 */
[----:B------:R-:W-:-:S04]  /*0180*/  ISETP.EQ.OR P0, PT, R10, RZ, !P0 ;  /* 0x000000ff0a00720c */ /* 0x000fc80004702670 */
[----:B------:R-:W-:-:S04]  /*0190*/  ISETP.EQ.OR P0, PT, R5, RZ, P0 ;  /* 0x000000ff0500720c */ /* 0x000fc80000702670 */
[----:B------:R-:W-:-:S13]  /*01a0*/  ISETP.EQ.OR P0, PT, R5, R4, P0 ;  /* 0x000000040500720c */ /* 0x000fda0000702670 */
[----:B0-----:R-:W-:Y:S05]  /*01b0*/  @P0 BRA `(.L_x_12) ;  /* 0x0000000000d80947 */ /* 0x001fea0003800000 */
[----:B------:R-:W0:Y:S01]  /*01c0*/  LDCU.64 UR4, c[0x0][0x390] ;  /* 0x00007200ff0477ac */ /* 0x000e220008000a00 */
[----:B------:R-:W1:Y:S01]  /*01d0*/  LDC.64 R12, c[0x0][0x390] ;  /* 0x0000e400ff0c7b82 */ /* 0x000e620000000a00 */
[----:B------:R-:W-:Y:S01]  /*01e0*/  IMAD R5, R5, R0, RZ ;  /* 0x0000000005057224 */ /* 0x000fe200078e02ff */
[----:B------:R-:W-:Y:S01]  /*01f0*/  SHF.R.S32.HI R4, RZ, 0x1f, R10 ;  /* 0x0000001fff047819 */ /* 0x000fe2000001140a */
[--C-:B------:R-:W-:Y:S02]  /*0200*/  IMAD.MOV R11, RZ, RZ, -R0.reuse ;  /* 0x000000ffff0b7224 */ /* 0x100fe400078e0a00 */
[C---:B------:R-:W-:Y:S01]  /*0210*/  IMAD.IADD R17, R10.reuse, 0x1, R5 ;  /* 0x000000010a117824 */ /* 0x040fe200078e0205 */
[----:B------:R-:W-:Y:S01]  /*0220*/  IADD3 R6, P0, PT, R10, R5, RZ ;  /* 0x000000050a067210 */ /* 0x000fe20007f1e0ff */
[--C-:B------:R-:W-:Y:S02]  /*0230*/  IMAD.IADD R8, R5, 0x1, R0.reuse ;  /* 0x0000000105087824 */ /* 0x100fe400078e0200 */
[----:B------:R-:W-:Y:S01]  /*0240*/  IMAD.IADD R21, R17, 0x1, R0 ;  /* 0x0000000111157824 */ /* 0x000fe200078e0200 */
[----:B------:R-:W-:-:S02]  /*0250*/  LEA.HI.X.SX32 R7, R5, R4, 0x1, P0 ;  /* 0x0000000405077211 */ /* 0x000fc400000f0eff */
[----:B0-----:R-:W-:-:S04]  /*0260*/  LEA R18, P0, R6, UR4, 0x3 ;  /* 0x0000000406127c11 */ /* 0x001fc8000f8018ff */
[----:B------:R-:W-:Y:S01]  /*0270*/  LEA.HI.X R19, R6, UR5, R7, 0x3, P0 ;  /* 0x0000000506137c11 */ /* 0x000fe200080f1c07 */
[----:B------:R-:W-:Y:S02]  /*0280*/  IMAD R11, R11, 0x2, R8 ;  /* 0x000000020b0b7824 */ /* 0x000fe400078e0208 */
[----:B------:R-:W0:Y:S02]  /*0290*/  LDC.64 R8, c[0x0][0x388] ;  /* 0x0000e200ff087b82 */ /* 0x000e240000000a00 */
[----:B------:R-:W2:Y:S01]  /*02a0*/  LDG.E.64 R4, desc[UR8][R18.64+-0x8] ;  /* 0xfffff80812047981 */ /* 0x000ea2000c1e1b00 */
[----:B-1----:R-:W-:-:S03]  /*02b0*/  IMAD.WIDE R20, R21, 0x8, R12 ;  /* 0x0000000815147825 */ /* 0x002fc600078e020c */
[----:B------:R-:W2:Y:S01]  /*02c0*/  LDG.E.64 R6, desc[UR8][R18.64+0x8] ;  /* 0x0000080812067981 */ /* 0x000ea2000c1e1b00 */
[----:B------:R-:W-:-:S03]  /*02d0*/  IADD3 R23, PT, PT, R10, R11, RZ ;  /* 0x0000000b0a177210 */ /* 0x000fc60007ffe0ff */
[----:B------:R-:W3:Y:S02]  /*02e0*/  LDG.E.64 R10, desc[UR8][R20.64] ;  /* 0x00000008140a7981 */ /* 0x000ee4000c1e1b00 */
[----:B------:R-:W-:-:S05]  /*02f0*/  IMAD.WIDE R22, R23, 0x8, R12 ;  /* 0x0000000817167825 */ /* 0x000fca00078e020c */
[----:B------:R-:W4:Y:S01]  /*0300*/  LDG.E.64 R12, desc[UR8][R22.64] ;  /* 0x00000008160c7981 */ /* 0x000f22000c1e1b00 */
[----:B------:R-:W-:-:S06]  /*0310*/  IMAD.WIDE R14, R0, 0x8, R22 ;  /* 0x00000008000e7825 */ /* 0x000fcc00078e0216 */
[----:B------:R-:W5:Y:S01]  /*0320*/  LDG.E.64 R14, desc[UR8][R14.64] ;  /* 0x000000080e0e7981 */ /* 0x000f62000c1e1b00 */
[----:B0-----:R-:W-:-:S06]  /*0330*/  IMAD.WIDE R8, R17, 0x8, R8 ;  /* 0x0000000811087825 */ /* 0x001fcc00078e0208 */
[----:B------:R-:W5:Y:S01]  /*0340*/  LDG.E.64 R8, desc[UR8][R8.64] ;  /* 0x0000000808087981 */ /* 0x000f62000c1e1b00 */
[----:B------:R-:W-:Y:S01]  /*0350*/  BSSY.RECONVERGENT B1, `(.L_x_13) ;  /* 0x0000008000017945 */ /* 0x000fe20003800200 */
[----:B------:R-:W-:Y:S01]  /*0360*/  MOV R0, 0x3d0 ;  /* 0x000003d000007802 */ /* 0x000fe20000000f00 */
[----:B--2---:R-:W-:-:S08]  /*0370*/  DADD R4, R4, R6 ;  /* 0x0000000004047229 */ /* 0x004fd00000000006 */
[----:B---3--:R-:W-:-:S08]  /*0380*/  DADD R4, R4, R10 ;  /* 0x0000000004047229 */ /* 0x008fd0000000000a */
[----:B----4-:R-:W-:-:S08]  /*0390*/  DADD R4, R4, R12 ;  /* 0x0000000004047229 */ /* 0x010fd0000000000c */
[----:B-----5:R-:W-:-:S08]  /*03a0*/  DFMA R4, R14, -4, R4 ;  /* 0xc01000000e04782b */ /* 0x020fd00000000004 */
[----:B------:R-:W-:-:S11]  /*03b0*/  DADD R4, R4, -R8 ;  /* 0x0000000004047229 */ /* 0x000fd60000000808 */
[----:B------:R-:W-:Y:S05]  /*03c0*/  CALL.REL.NOINC `($_Z20EVALUATE_ERROR_BLOCKiPdS_S_$__internal_accurate_pow) ;  /* 0x0000000000c47944 */ /* 0x000fea0003c00000 */
[----:B------:R-:W-:Y:S05]  /*03d0*/  BSYNC.RECONVERGENT B1 ;  /* 0x0000000000017941 */ /* 0x000fea0003800200 */
.L_x_13:
[C---:B------:R-:W-:Y:S01]  /*03e0*/  DADD R6, R4.reuse, 2 ;  /* 0x4000000004067429 */ /* 0x040fe20000000000 */
[----:B------:R-:W-:Y:S01]  /*03f0*/  BSSY.RECONVERGENT B1, `(.L_x_14) ;  /* 0x000000f000017945 */ /* 0x000fe20003800200 */
[C---:B------:R-:W-:Y:S02]  /*0400*/  DSETP.NEU.AND P1, PT, R4.reuse, RZ, PT ;  /* 0x000000ff0400722a */ /* 0x040fe40003f2d000 */
[----:B------:R-:W-:-:S06]  /*0410*/  DSETP.NEU.AND P0, PT, R4, 1, PT ;  /* 0x3ff000000400742a */ /* 0x000fcc0003f0d000 */
        /* <DEDUP_REMOVED lines=12> */
.L_x_15:
[----:B------:R-:W-:Y:S05]  /*04e0*/  BSYNC.RECONVERGENT B1 ;  /* 0x0000000000017941 */ /* 0x000fea0003800200 */
.L_x_14:
[----:B------:R-:W-:Y:S02]  /*04f0*/  FSEL R4, R6, RZ, P0 ;  /* 0x000000ff06047208 */ /* 0x000fe40000000000 */
[----:B------:R-:W-:-:S05]  /*0500*/  FSEL R5, R7, 1.875, P0 ;  /* 0x3ff0000007057808 */ /* 0x000fca0000000000 */
[----:B------:R0:W-:Y:S02]  /*0510*/  STS.64 [R27], R4 ;  /* 0x000000041b007388 */ /* 0x0001e40000000a00 */
.L_x_12:
[----:B------:R-:W-:Y:S05]  /*0520*/  BSYNC.RECONVERGENT B0 ;  /* 0x0000000000007941 */ /* 0x000fea0003800200 */
.L_x_11:
[----:B------:R-:W-:Y:S01]  /*0530*/  IMAD R3, R3, UR7, RZ ;  /* 0x0000000703037c24 */ /* 0x000fe2000f8e02ff */
[----:B------:R-:W-:Y:S01]  /*0540*/  BAR.SYNC.DEFER_BLOCKING 0x0 ;  /* 0x0000000000007b1d */ /* 0x000fe20000010000 */
[----:B------:R-:W-:-:S03]  /*0550*/  ISETP.NE.AND P0, PT, R26, RZ, PT ;  /* 0x000000ff1a00720c */ /* 0x000fc60003f05270 */
[----:B------:R-:W-:-:S13]  /*0560*/  ISETP.GE.U32.AND P1, PT, R3, 0x2, PT ;  /* 0x000000020300780c */ /* 0x000fda0003f26070 */
[----:B------:R-:W-:Y:S05]  /*0570*/  @!P1 BRA `(.L_x_16) ;  /* 0x00000000002c9947 */ /* 0x000fea0003800000 */
.L_x_17:
[----:B------:R-:W-:-:S04]  /*0580*/  SHF.R.U32.HI R8, RZ, 0x1, R3 ;  /* 0x00000001ff087819 */ /* 0x000fc80000011603 */
[----:B------:R-:W-:-:S13]  /*0590*/  ISETP.GE.U32.AND P1, PT, R26, R8, PT ;  /* 0x000000081a00720c */ /* 0x000fda0003f26070 */
[----:B------:R-:W-:Y:S01]  /*05a0*/  @!P1 IMAD R0, R8, 0x8, R27 ;  /* 0x0000000808009824 */ /* 0x000fe200078e021b */
[----:B------:R-:W-:Y:S04]  /*05b0*/  @!P1 LDS.64 R6, [R27] ;  /* 0x000000001b069984 */ /* 0x000fe80000000a00 */
[----:B0-----:R-:W0:Y:S02]  /*05c0*/  @!P1 LDS.64 R4, [R0] ;  /* 0x0000000000049984 */ /* 0x001e240000000a00 */
[----:B0-----:R-:W-:-:S07]  /*05d0*/  @!P1 DADD R4, R4, R6 ;  /* 0x0000000004049229 */ /* 0x001fce0000000006 */
[----:B------:R1:W-:Y:S01]  /*05e0*/  @!P1 STS.64 [R27], R4 ;  /* 0x000000041b009388 */ /* 0x0003e20000000a00 */
[----:B------:R-:W-:Y:S01]  /*05f0*/  BAR.SYNC.DEFER_BLOCKING 0x0 ;  /* 0x0000000000007b1d */ /* 0x000fe20000010000 */
[----:B------:R-:W-:Y:S02]  /*0600*/  ISETP.GT.U32.AND P1, PT, R3, 0x3, PT ;  /* 0x000000030300780c */ /* 0x000fe40003f24070 */
[----:B------:R-:W-:-:S11]  /*0610*/  MOV R3, R8 ;  /* 0x0000000800037202 */ /* 0x000fd60000000f00 */
[----:B-1----:R-:W-:Y:S05]  /*0620*/  @P1 BRA `(.L_x_17) ;  /* 0xfffffffc00d41947 */ /* 0x002fea000383ffff */
.L_x_16:
[----:B------:R-:W-:Y:S05]  /*0630*/  @P0 EXIT ;  /* 0x000000000000094d */ /* 0x000fea0003800000 */
[----:B------:R-:W1:Y:S01]  /*0640*/  S2UR UR5, SR_CgaCtaId ;  /* 0x00000000000579c3 */ /* 0x000e620000008800 */
[----:B------:R-:W-:-:S07]  /*0650*/  UMOV UR4, 0x400 ;  /* 0x0000040000047882 */ /* 0x000fce0000000000 */
[----:B------:R-:W2:Y:S08]  /*0660*/  LDC R3, c[0x0][0x370] ;  /* 0x0000dc00ff037b82 */ /* 0x000eb00000000800 */
[----:B------:R-:W3:Y:S01]  /*0670*/  LDC.64 R6, c[0x0][0x398] ;  /* 0x0000e600ff067b82 */ /* 0x000ee20000000a00 */
[----:B-1----:R-:W-:Y:S01]  /*0680*/  ULEA UR4, UR5, UR4, 0x18 ;  /* 0x0000000405047291 */ /* 0x002fe2000f8ec0ff */
[----:B--2---:R-:W-:-:S08]  /*0690*/  IMAD R3, R2, R3, UR6 ;  /* 0x0000000602037e24 */ /* 0x004fd0000f8e0203 */
[----:B0-----:R-:W0:Y:S01]  /*06a0*/  LDS.64 R4, [UR4] ;  /* 0x00000004ff047984 */ /* 0x001e220008000a00 */
[----:B---3--:R-:W-:-:S05]  /*06b0*/  IMAD.WIDE.U32 R2, R3, 0x8, R6 ;  /* 0x0000000803027825 */ /* 0x008fca00078e0006 */
[----:B0-----:R-:W-:Y:S01]  /*06c0*/  STG.E.64 desc[UR8][R2.64], R4 ;  /* 0x0000000402007986 */ /* 0x001fe2000c101b08 */
[----:B------:R-:W-:Y:S05]  /*06d0*/  EXIT ;  /* 0x000000000000794d */ /* 0x000fea0003800000 */
        .type           $_Z20EVALUATE_ERROR_BLOCKiPdS_S_$__internal_accurate_pow,@function
        .size           $_Z20EVALUATE_ERROR_BLOCKiPdS_S_$__internal_accurate_pow,(.L_x_25 - $_Z20EVALUATE_ERROR_BLOCKiPdS_S_$__internal_accurate_pow)
$_Z20EVALUATE_ERROR_BLOCKiPdS_S_$__internal_accurate_pow:
[----:B------:R-:W-:Y:S01]  /*06e0*/  DADD R6, -RZ, |R4| ;  /* 0x00000000ff067229 */ /* 0x000fe20000000504 */
[----:B------:R-:W-:Y:S01]  /*06f0*/  IMAD.MOV.U32 R14, RZ, RZ, RZ ;  /* 0x000000ffff0e7224 */ /* 0x000fe200078e00ff */
[----:B------:R-:W-:Y:S01]  /*0700*/  UMOV UR4, 0x7d2cafe2 ;  /* 0x7d2cafe200047882 */ /* 0x000fe20000000000 */
[----:B------:R-:W-:Y:S01]  /*0710*/  IMAD.MOV.U32 R18, RZ, RZ, 0x41ad3b5a ;  /* 0x41ad3b5aff127424 */ /* 0x000fe200078e00ff */
[----:B------:R-:W-:Y:S01]  /*0720*/  UMOV UR5, 0x3eb0f5ff ;  /* 0x3eb0f5ff00057882 */ /* 0x000fe20000000000 */
[----:B------:R-:W-:Y:S01]  /*0730*/  IMAD.MOV.U32 R19, RZ, RZ, 0x3ed0f5d2 ;  /* 0x3ed0f5d2ff137424 */ /* 0x000fe200078e00ff */
[----:B------:R-:W-:Y:S01]  /*0740*/  UMOV UR10, 0x3b39803f ;  /* 0x3b39803f000a7882 */ /* 0x000fe20000000000 */
[----:B------:R-:W-:-:S03]  /*0750*/  UMOV UR11, 0x3c7abc9e ;  /* 0x3c7abc9e000b7882 */ /* 0x000fc60000000000 */
[----:B------:R-:W-:Y:S01]  /*0760*/  ISETP.GT.U32.AND P0, PT, R7, 0xfffff, PT ;  /* 0x000fffff0700780c */ /* 0x000fe20003f04070 */
[----:B------:R-:W-:-:S12]  /*0770*/  IMAD.MOV.U32 R10, RZ, RZ, R7 ;  /* 0x000000ffff0a7224 */ /* 0x000fd800078e0007 */
[----:B------:R-:W-:-:S10]  /*0780*/  @!P0 DMUL R8, R6, 1.80143985094819840000e+16 ;  /* 0x4350000006088828 */ /* 0x000fd40000000000 */
[----:B------:R-:W-:Y:S02]  /*0790*/  @!P0 IMAD.MOV.U32 R10, RZ, RZ, R9 ;  /* 0x000000ffff0a8224 */ /* 0x000fe400078e0009 */
[----:B------:R-:W-:-:S03]  /*07a0*/  @!P0 IMAD.MOV.U32 R6, RZ, RZ, R8 ;  /* 0x000000ffff068224 */ /* 0x000fc600078e0008 */
[----:B------:R-:W-:Y:S01]  /*07b0*/  LOP3.LUT R10, R10, 0x800fffff, RZ, 0xc0, !PT ;  /* 0x800fffff0a0a7812 */ /* 0x000fe200078ec0ff */
[----:B------:R-:W-:Y:S01]  /*07c0*/  IMAD.MOV.U32 R12, RZ, RZ, R6 ;  /* 0x000000ffff0c7224 */ /* 0x000fe200078e0006 */
[----:B------:R-:W-:Y:S02]  /*07d0*/  SHF.R.U32.HI R6, RZ, 0x14, R7 ;  /* 0x00000014ff067819 */ /* 0x000fe40000011607 */
[----:B------:R-:W-:Y:S02]  /*07e0*/  LOP3.LUT R13, R10, 0x3ff00000, RZ, 0xfc, !PT ;  /* 0x3ff000000a0d7812 */ /* 0x000fe400078efcff */
[----:B------:R-:W-:Y:S01]  /*07f0*/  @!P0 LEA.HI R6, R9, 0xffffffca, RZ, 0xc ;  /* 0xffffffca09068811 */ /* 0x000fe200078f60ff */
[----:B------:R-:W-:Y:S01]  /*0800*/  IMAD.MOV.U32 R9, RZ, RZ, 0x43300000 ;  /* 0x43300000ff097424 */ /* 0x000fe200078e00ff */
[----:B------:R-:W-:Y:S02]  /*0810*/  ISETP.GE.U32.AND P1, PT, R13, 0x3ff6a09f, PT ;  /* 0x3ff6a09f0d00780c */ /* 0x000fe40003f26070 */
[----:B------:R-:W-:-:S11]  /*0820*/  IADD3 R8, PT, PT, R6, -0x3ff, RZ ;  /* 0xfffffc0106087810 */ /* 0x000fd60007ffe0ff */
[----:B------:R-:W-:Y:S02]  /*0830*/  @P1 VIADD R11, R13, 0xfff00000 ;  /* 0xfff000000d0b1836 */ /* 0x000fe40000000000 */
[----:B------:R-:W-:-:S03]  /*0840*/  @P1 VIADD R8, R6, 0xfffffc02 ;  /* 0xfffffc0206081836 */ /* 0x000fc60000000000 */
[----:B------:R-:W-:Y:S02]  /*0850*/  @P1 MOV R13, R11 ;  /* 0x0000000b000d1202 */ /* 0x000fe40000000f00 */
[----:B------:R-:W-:-:S04]  /*0860*/  LOP3.LUT R8, R8, 0x80000000, RZ, 0x3c, !PT ;  /* 0x8000000008087812 */ /* 0x000fc800078e3cff */
        /* <DEDUP_REMOVED lines=30> */
[----:B------:R-:W-:-:S03]  /*0a50*/  DFMA R12, R22, R18, UR4 ;  /* 0x00000004160c7e2b */ /* 0x000fc60008000012 */
[----:B------:R-:W-:Y:S02]  /*0a60*/  DMUL R14, R14, R16 ;  /* 0x000000100e0e7228 */ /* 0x000fe40000000000 */
[----:B------:R-:W-:-:S03]  /*0a70*/  DMUL R16, R10, R10 ;  /* 0x0000000a0a107228 */ /* 0x000fc60000000000 */
[----:B------:R-:W-:Y:S01]  /*0a80*/  DADD R20, -R12, UR4 ;  /* 0x000000040c147e29 */ /* 0x000fe20008000100 */
[----:B------:R-:W-:Y:S01]  /*0a90*/  UMOV UR4, 0xb9e7b0 ;  /* 0x00b9e7b000047882 */ /* 0x000fe20000000000 */
[----:B------:R-:W-:-:S03]  /*0aa0*/  UMOV UR5, 0x3c46a4cb ;  /* 0x3c46a4cb00057882 */ /* 0x000fc60000000000 */
[----:B------:R-:W-:-:S03]  /*0ab0*/  DMUL R24, R10, R16 ;  /* 0x000000100a187228 */ /* 0x000fc60000000000 */
[----:B------:R-:W-:Y:S02]  /*0ac0*/  DFMA R18, R22, R18, R20 ;  /* 0x000000121612722b */ /* 0x000fe40000000014 */
[----:B------:R-:W-:Y:S01]  /*0ad0*/  DFMA R20, R10, R10, -R16 ;  /* 0x0000000a0a14722b */ /* 0x000fe20000000810 */
[----:B------:R-:W-:Y:S02]  /*0ae0*/  VIADD R23, R15, 0x100000 ;  /* 0x001000000f177836 */ /* 0x000fe40000000000 */
[----:B------:R-:W-:-:S06]  /*0af0*/  IMAD.MOV.U32 R22, RZ, RZ, R14 ;  /* 0x000000ffff167224 */ /* 0x000fcc00078e000e */
[----:B------:R-:W-:Y:S02]  /*0b00*/  DFMA R20, R10, R22, R20 ;  /* 0x000000160a14722b */ /* 0x000fe40000000014 */
[----:B------:R-:W-:Y:S01]  /*0b10*/  DADD R22, R18, -UR4 ;  /* 0x8000000412167e29 */ /* 0x000fe20008000000 */
[----:B------:R-:W-:Y:S01]  /*0b20*/  UMOV UR4, 0x80000000 ;  /* 0x8000000000047882 */ /* 0x000fe20000000000 */
[----:B------:R-:W-:Y:S01]  /*0b30*/  DFMA R18, R10, R16, -R24 ;  /* 0x000000100a12722b */ /* 0x000fe20000000818 */
[----:B------:R-:W-:Y:S02]  /*0b40*/  UMOV UR5, 0x43300000 ;  /* 0x4330000000057882 */ /* 0x000fe40000000000 */
[----:B------:R-:W-:Y:S01]  /*0b50*/  DADD R8, R8, -UR4 ;  /* 0x8000000408087e29 */ /* 0x000fe20008000000 */
[----:B------:R-:W-:Y:S01]  /*0b60*/  UMOV UR4, 0xfefa39ef ;  /* 0xfefa39ef00047882 */ /* 0x000fe20000000000 */
[----:B------:R-:W-:-:S03]  /*0b70*/  UMOV UR5, 0x3fe62e42 ;  /* 0x3fe62e4200057882 */ /* 0x000fc60000000000 */
        /* <DEDUP_REMOVED lines=15> */
[----:B------:R-:W-:-:S08]  /*0c70*/  DADD R10, R12, R10 ;  /* 0x000000000c0a7229 */ /* 0x000fd0000000000a */
[----:B------:R-:W-:-:S08]  /*0c80*/  DADD R14, R14, R10 ;  /* 0x000000000e0e7229 */ /* 0x000fd0000000000a */
[----:B------:R-:W-:-:S08]  /*0c90*/  DADD R10, R16, R14 ;  /* 0x00000000100a7229 */ /* 0x000fd0000000000e */
[--C-:B------:R-:W-:Y:S02]  /*0ca0*/  DFMA R6, R8, UR4, R10.reuse ;  /* 0x0000000408067c2b */ /* 0x100fe4000800000a */
[----:B------:R-:W-:-:S06]  /*0cb0*/  DADD R16, R16, -R10 ;  /* 0x0000000010107229 */ /* 0x000fcc000000080a */
[----:B------:R-:W-:Y:S02]  /*0cc0*/  DFMA R12, R8, -UR4, R6 ;  /* 0x80000004080c7c2b */ /* 0x000fe40008000006 */
[----:B------:R-:W-:-:S06]  /*0cd0*/  DADD R16, R14, R16 ;  /* 0x000000000e107229 */ /* 0x000fcc0000000010 */
[----:B------:R-:W-:-:S08]  /*0ce0*/  DADD R12, -R10, R12 ;  /* 0x000000000a0c7229 */ /* 0x000fd0000000010c */
[----:B------:R-:W-:-:S08]  /*0cf0*/  DADD R12, R16, -R12 ;  /* 0x00000000100c7229 */ /* 0x000fd0000000080c */
[----:B------:R-:W-:-:S08]  /*0d00*/  DFMA R12, R8, UR10, R12 ;  /* 0x0000000a080c7c2b */ /* 0x000fd0000800000c */
[----:B------:R-:W-:-:S08]  /*0d10*/  DADD R8, R6, R12 ;  /* 0x0000000006087229 */ /* 0x000fd0000000000c */
[----:B------:R-:W-:Y:S02]  /*0d20*/  DADD R10, R6, -R8 ;  /* 0x00000000060a7229 */ /* 0x000fe40000000808 */
[----:B------:R-:W-:-:S06]  /*0d30*/  DMUL R6, R8, 2 ;  /* 0x4000000008067828 */ /* 0x000fcc0000000000 */
[----:B------:R-:W-:Y:S02]  /*0d40*/  DADD R12, R12, R10 ;  /* 0x000000000c0c7229 */ /* 0x000fe4000000000a */
[----:B------:R-:W-:Y:S01]  /*0d50*/  DFMA R8, R8, 2, -R6 ;  /* 0x400000000808782b */ /* 0x000fe20000000806 */
[----:B------:R-:W-:Y:S02]  /*0d60*/  IMAD.MOV.U32 R10, RZ, RZ, 0x652b82fe ;  /* 0x652b82feff0a7424 */ /* 0x000fe400078e00ff */
[----:B------:R-:W-:-:S05]  /*0d70*/  IMAD.MOV.U32 R11, RZ, RZ, 0x3ff71547 ;  /* 0x3ff71547ff0b7424 */ /* 0x000fca00078e00ff */
[----:B------:R-:W-:-:S08]  /*0d80*/  DFMA R12, R12, 2, R8 ;  /* 0x400000000c0c782b */ /* 0x000fd00000000008 */
        /* <DEDUP_REMOVED lines=48> */
[----:B------:R-:W-:-:S04]  /*1090*/  @!P1 LEA.HI R6, R10, R10, RZ, 0x1 ;  /* 0x0000000a0a069211 */ /* 0x000fc800078f08ff */
[----:B------:R-:W-:Y:S02]  /*10a0*/  @!P1 SHF.R.S32.HI R9, RZ, 0x1, R6 ;  /* 0x00000001ff099819 */ /* 0x000fe40000011406 */
[----:B------:R-:W-:Y:S02]  /*10b0*/  FSEL R6, R16, RZ, P0 ;  /* 0x000000ff10067208 */ /* 0x000fe40000000000 */
[----:B------:R-:W-:Y:S01]  /*10c0*/  @!P1 LEA R15, R9, R15, 0x14 ;  /* 0x0000000f090f9211 */ /* 0x000fe200078ea0ff */
[----:B------:R-:W-:-:S05]  /*10d0*/  @!P1 IMAD.IADD R8, R10, 0x1, -R9 ;  /* 0x000000010a089824 */ /* 0x000fca00078e0a09 */
[----:B------:R-:W-:Y:S01]  /*10e0*/  @!P1 LEA R9, R8, 0x3ff00000, 0x14 ;  /* 0x3ff0000008099811 */ /* 0x000fe200078ea0ff */
[----:B------:R-:W-:-:S06]  /*10f0*/  @!P1 IMAD.MOV.U32 R8, RZ, RZ, RZ ;  /* 0x000000ffff089224 */ /* 0x000fcc00078e00ff */
[----:B------:R-:W-:-:S11]  /*1100*/  @!P1 DMUL R6, R14, R8 ;  /* 0x000000080e069228 */ /* 0x000fd60000000000 */
.L_x_18:
[----:B------:R-:W-:Y:S02]  /*1110*/  DFMA R12, R12, R6, R6 ;  /* 0x000000060c0c722b */ /* 0x000fe40000000006 */
[----:B------:R-:W-:-:S08]  /*1120*/  DSETP.NEU.AND P0, PT, |R6|, +INF , PT ;  /* 0x7ff000000600742a */ /* 0x000fd00003f0d200 */
[----:B------:R-:W-:Y:S01]  /*1130*/  FSEL R8, R6, R12, !P0 ;  /* 0x0000000c06087208 */ /* 0x000fe20004000000 */
[----:B------:R-:W-:Y:S01]  /*1140*/  IMAD.MOV.U32 R6, RZ, RZ, R0 ;  /* 0x000000ffff067224 */ /* 0x000fe200078e0000 */
[----:B------:R-:W-:Y:S01]  /*1150*/  FSEL R9, R7, R13, !P0 ;  /* 0x0000000d07097208 */ /* 0x000fe20004000000 */
[----:B------:R-:W-:-:S04]  /*1160*/  IMAD.MOV.U32 R7, RZ, RZ, 0x0 ;  /* 0x00000000ff077424 */ /* 0x000fc800078e00ff */
[----:B------:R-:W-:Y:S05]  /*1170*/  RET.REL.NODEC R6 `(_Z20EVALUATE_ERROR_BLOCKiPdS_S_) ;  /* 0xffffffec06a07950 */ /* 0x000fea0003c3ffff */
.L_x_19:
        /* <DEDUP_REMOVED lines=16> */
.L_x_25:


//--------------------- .text._Z10INITIALIZEidPdS_S_ --------------------------
	.section	.text._Z10INITIALIZEidPdS_S_,"ax",@progbits
	.align	128
        .global         _Z10INITIALIZEidPdS_S_
        .type           _Z10INITIALIZEidPdS_S_,@function
        .size           _Z10INITIALIZEidPdS_S_,(.L_x_31 - _Z10INITIALIZEidPdS_S_)
        .other          _Z10INITIALIZEidPdS_S_,@"STO_CUDA_ENTRY STV_DEFAULT"
_Z10INITIALIZEidPdS_S_:
.text._Z10INITIALIZEidPdS_S_:
[----:B------:R-:W-:Y:S01]  /*0000*/  LDC R1, c[0x0][0x37c] ;  /* 0x0000df00ff017b82 */ /* 0x000fe20000000800 */
[----:B------:R-:W0:Y:S07]  /*0010*/  S2R R0, SR_TID.X ;  /* 0x0000000000007919 */ /* 0x000e2e0000002100 */
[----:B------:R-:W0:Y:S01]  /*0020*/  LDC R3, c[0x0][0x360] ;  /* 0x0000d800ff037b82 */ /* 0x000e220000000800 */
[----:B------:R-:W1:Y:S01]  /*0030*/  LDCU UR8, c[0x0][0x380] ;  /* 0x00007000ff0877ac */ /* 0x000e620008000800 */
[----:B------:R-:W2:Y:S06]  /*0040*/  S2R R5, SR_TID.Y ;  /* 0x0000000000057919 */ /* 0x000eac0000002200 */
[----:B------:R-:W0:Y:S08]  /*0050*/  S2UR UR4, SR_CTAID.X ;  /* 0x00000000000479c3 */ /* 0x000e300000002500 */
[----:B------:R-:W2:Y:S08]  /*0060*/  S2UR UR5, SR_CTAID.Y ;  /* 0x00000000000579c3 */ /* 0x000eb00000002600 */
[----:B------:R-:W2:Y:S01]  /*0070*/  LDC R2, c[0x0][0x364] ;  /* 0x0000d900ff027b82 */ /* 0x000ea20000000800 */
[----:B0-----:R-:W-:-:S02]  /*0080*/  IMAD R0, R3, UR4, R0 ;  /* 0x0000000403007c24 */ /* 0x001fc4000f8e0200 */
[----:B--2---:R-:W-:-:S05]  /*0090*/  IMAD R5, R2, UR5, R5 ;  /* 0x0000000502057c24 */ /* 0x004fca000f8e0205 */
[----:B------:R-:W-:-:S04]  /*00a0*/  VIMNMX R2, PT, PT, R0, R5, !PT ;  /* 0x0000000500027248 */ /* 0x000fc80007fe0100 */
[----:B-1----:R-:W-:-:S13]  /*00b0*/  ISETP.GE.AND P0, PT, R2, UR8, PT ;  /* 0x0000000802007c0c */ /* 0x002fda000bf06270 */
[----:B------:R-:W-:Y:S05]  /*00c0*/  @P0 EXIT ;  /* 0x000000000000094d */ /* 0x000fea0003800000 */
[----:B------:R-:W0:Y:S01]  /*00d0*/  LDCU.64 UR10, c[0x0][0x388] ;  /* 0x00007100ff0a77ac */ /* 0x000e220008000a00 */
[----:B------:R-:W0:Y:S01]  /*00e0*/  I2F.F64 R2, R0 ;  /* 0x0000000000027312 */ /* 0x000e220000201c00 */
[----:B------:R-:W-:Y:S01]  /*00f0*/  IMAD.MOV.U32 R10, RZ, RZ, 0x652b82fe ;  /* 0x652b82feff0a7424 */ /* 0x000fe200078e00ff */
[----:B------:R-:W-:Y:S01]  /*0100*/  BSSY.RECONVERGENT B0, `(.L_x_20) ;  /* 0x0000041000007945 */ /* 0x000fe20003800200 */
[----:B------:R-:W-:Y:S01]  /*0110*/  IMAD.MOV.U32 R11, RZ, RZ, 0x3ff71547 ;  /* 0x3ff71547ff0b7424 */ /* 0x000fe200078e00ff */
[----:B------:R-:W-:Y:S01]  /*0120*/  UMOV UR4, 0xfefa39ef ;  /* 0xfefa39ef00047882 */ /* 0x000fe20000000000 */
[----:B------:R-:W-:Y:S01]  /*0130*/  UMOV UR5, 0x3fe62e42 ;  /* 0x3fe62e4200057882 */ /* 0x000fe20000000000 */
[----:B------:R-:W1:Y:S02]  /*0140*/  LDCU.64 UR6, c[0x0][0x358] ;  /* 0x00006b00ff0677ac */ /* 0x000e640008000a00 */
[----:B------:R-:W2:Y:S01]  /*0150*/  I2F.F64.U32 R6, R5 ;  /* 0x0000000500067312 */ /* 0x000ea20000201800 */
[----:B0-----:R-:W-:-:S02]  /*0160*/  DMUL R2, R2, UR10 ;  /* 0x0000000a02027c28 */ /* 0x001fc40008000000 */
[----:B--2---:R-:W-:-:S06]  /*0170*/  DMUL R6, R6, UR10 ;  /* 0x0000000a06067c28 */ /* 0x004fcc0008000000 */
[C---:B------:R-:W-:Y:S02]  /*0180*/  DADD R16, -R2.reuse, 1 ;  /* 0x3ff0000002107429 */ /* 0x040fe40000000100 */
[----:B------:R-:W-:-:S06]  /*0190*/  DADD R8, R2, -R6 ;  /* 0x0000000002087229 */ /* 0x000fcc0000000806 */
[----:B------:R-:W-:Y:S02]  /*01a0*/  DMUL R16, R2, R16 ;  /* 0x0000001002107228 */ /* 0x000fe40000000000 */
[----:B------:R-:W-:Y:S02]  /*01b0*/  DFMA R10, R8, R10, 6.75539944105574400000e+15 ;  /* 0x43380000080a742b */ /* 0x000fe4000000000a */
[----:B------:R-:W-:-:S06]  /*01c0*/  FSETP.GEU.AND P0, PT, |R9|, 4.1917929649353027344, PT ;  /* 0x4086232b0900780b */ /* 0x000fcc0003f0e200 */
[----:B------:R-:W-:-:S08]  /*01d0*/  DADD R12, R10, -6.75539944105574400000e+15 ;  /* 0xc33800000a0c7429 */ /* 0x000fd00000000000 */
[----:B------:R-:W-:Y:S01]  /*01e0*/  DFMA R14, R12, -UR4, R8 ;  /* 0x800000040c0e7c2b */ /* 0x000fe20008000008 */
[----:B------:R-:W-:Y:S01]  /*01f0*/  UMOV UR4, 0x3b39803f ;  /* 0x3b39803f00047882 */ /* 0x000fe20000000000 */
[----:B------:R-:W-:-:S06]  /*0200*/  UMOV UR5, 0x3c7abc9e ;  /* 0x3c7abc9e00057882 */ /* 0x000fcc0000000000 */
[----:B------:R-:W-:Y:S01]  /*0210*/  DFMA R12, R12, -UR4, R14 ;  /* 0x800000040c0c7c2b */ /* 0x000fe2000800000e */
[----:B------:R-:W-:Y:S01]  /*0220*/  UMOV UR4, 0x69ce2bdf ;  /* 0x69ce2bdf00047882 */ /* 0x000fe20000000000 */
[----:B------:R-:W-:Y:S01]  /*0230*/  IMAD.MOV.U32 R14, RZ, RZ, -0x35dec16 ;  /* 0xfca213eaff0e7424 */ /* 0x000fe200078e00ff */
[----:B------:R-:W-:Y:S01]  /*0240*/  MOV R15, 0x3e928af3 ;  /* 0x3e928af3000f7802 */ /* 0x000fe20000000f00 */
        /* <DEDUP_REMOVED lines=26> */
[C---:B------:R-:W-:Y:S02]  /*03f0*/  DFMA R18, R12.reuse, R14, 1 ;  /* 0x3ff000000c12742b */ /* 0x040fe4000000000e */
[----:B------:R-:W0:Y:S06]  /*0400*/  LDC.64 R14, c[0x0][0x3a0] ;  /* 0x0000e800ff0e7b82 */ /* 0x000e2c0000000a00 */
[----:B------:R-:W-:-:S10]  /*0410*/  DFMA R18, R12, R18, 1 ;  /* 0x3ff000000c12742b */ /* 0x000fd40000000012 */
[----:B------:R-:W-:Y:S02]  /*0420*/  IMAD R13, R10, 0x100000, R19 ;  /* 0x001000000a0d7824 */ /* 0x000fe400078e0213 */
[----:B------:R-:W-:Y:S01]  /*0430*/  IMAD.MOV.U32 R12, RZ, RZ, R18 ;  /* 0x000000ffff0c7224 */ /* 0x000fe200078e0012 */
[----:B-1----:R-:W-:Y:S06]  /*0440*/  @!P0 BRA `(.L_x_21) ;  /* 0x0000000000308947 */ /* 0x002fec0003800000 */
[----:B------:R-:W-:Y:S01]  /*0450*/  FSETP.GEU.AND P1, PT, |R9|, 4.2275390625, PT ;  /* 0x408748000900780b */ /* 0x000fe20003f2e200 */
[C---:B------:R-:W-:Y:S02]  /*0460*/  DADD R12, R8.reuse, +INF ;  /* 0x7ff00000080c7429 */ /* 0x040fe40000000000 */
[----:B------:R-:W-:-:S08]  /*0470*/  DSETP.GEU.AND P0, PT, R8, RZ, PT ;  /* 0x000000ff0800722a */ /* 0x000fd00003f0e000 */
[----:B------:R-:W-:Y:S02]  /*0480*/  FSEL R12, R12, RZ, P0 ;  /* 0x000000ff0c0c7208 */ /* 0x000fe40000000000 */
[----:B------:R-:W-:Y:S02]  /*0490*/  @!P1 LEA.HI R4, R10, R10, RZ, 0x1 ;  /* 0x0000000a0a049211 */ /* 0x000fe400078f08ff */
[----:B------:R-:W-:Y:S02]  /*04a0*/  FSEL R13, R13, RZ, P0 ;  /* 0x000000ff0d0d7208 */ /* 0x000fe40000000000 */
[----:B------:R-:W-:-:S04]  /*04b0*/  @!P1 SHF.R.S32.HI R9, RZ, 0x1, R4 ;  /* 0x00000001ff099819 */ /* 0x000fc80000011404 */
[----:B------:R-:W-:Y:S01]  /*04c0*/  @!P1 IADD3 R8, PT, PT, R10, -R9, RZ ;  /* 0x800000090a089210 */ /* 0x000fe20007ffe0ff */
[----:B------:R-:W-:-:S03]  /*04d0*/  @!P1 IMAD R19, R9, 0x100000, R19 ;  /* 0x0010000009139824 */ /* 0x000fc600078e0213 */
[----:B------:R-:W-:Y:S02]  /*04e0*/  @!P1 LEA R9, R8, 0x3ff00000, 0x14 ;  /* 0x3ff0000008099811 */ /* 0x000fe400078ea0ff */
[----:B------:R-:W-:-:S06]  /*04f0*/  @!P1 MOV R8, RZ ;  /* 0x000000ff00089202 */ /* 0x000fcc0000000f00 */
[----:B------:R-:W-:-:S11]  /*0500*/  @!P1 DMUL R12, R18, R8 ;  /* 0x00000008120c9228 */ /* 0x000fd60000000000 */
.L_x_21:
[----:B------:R-:W-:Y:S05]  /*0510*/  BSYNC.RECONVERGENT B0 ;  /* 0x0000000000007941 */ /* 0x000fea0003800200 */
.L_x_20:
[C---:B------:R-:W-:Y:S01]  /*0520*/  DADD R8, -R6.reuse, 1 ;  /* 0x3ff0000006087429 */ /* 0x040fe20000000100 */
[----:B------:R-:W-:Y:S01]  /*0530*/  UIADD3 UR4, UPT, UPT, UR8, -0x1, URZ ;  /* 0xffffffff08047890 */ /* 0x000fe2000fffe0ff */
[----:B------:R-:W-:-:S05]  /*0540*/  DMUL R16, R6, R16 ;  /* 0x0000001006107228 */ /* 0x000fca0000000000 */
[----:B------:R-:W-:-:S03]  /*0550*/  ISETP.NE.AND P0, PT, R0, UR4, PT ;  /* 0x0000000400007c0c */ /* 0x000fc6000bf05270 */
[----:B------:R-:W-:Y:S01]  /*0560*/  DMUL R16, R8, R16 ;  /* 0x0000001008107228 */ /* 0x000fe20000000000 */
[----:B------:R-:W-:Y:S01]  /*0570*/  ISETP.EQ.OR P0, PT, R0, RZ, !P0 ;  /* 0x000000ff0000720c */ /* 0x000fe20004702670 */
[----:B------:R-:W-:-:S03]  /*0580*/  IMAD R9, R5, UR8, R0 ;  /* 0x0000000805097c24 */ /* 0x000fc6000f8e0200 */
[----:B------:R-:W-:Y:S01]  /*0590*/  ISETP.EQ.OR P0, PT, R5, RZ, P0 ;  /* 0x000000ff0500720c */ /* 0x000fe20000702670 */
[----:B0-----:R-:W-:Y:S02]  /*05a0*/  IMAD.WIDE R14, R9, 0x8, R14 ;  /* 0x00000008090e7825 */ /* 0x001fe400078e020e */
[----:B------:R-:W-:Y:S01]  /*05b0*/  DMUL R16, R16, R12 ;  /* 0x0000000c10107228 */ /* 0x000fe20000000000 */
[----:B------:R-:W-:-:S06]  /*05c0*/  ISETP.EQ.OR P0, PT, R5, UR4, P0 ;  /* 0x0000000405007c0c */ /* 0x000fcc0008702670 */
[----:B------:R0:W-:Y:S07]  /*05d0*/  STG.E.64 desc[UR6][R14.64], R16 ;  /* 0x000000100e007986 */ /* 0x0001ee000c101b06 */
[----:B------:R-:W-:Y:S05]  /*05e0*/  @P0 BRA `(.L_x_22) ;  /* 0x0000000000440947 */ /* 0x000fea0003800000 */
[----:B------:R-:W-:Y:S02]  /*05f0*/  DADD R4, R2, R2 ;  /* 0x0000000002047229 */ /* 0x000fe40000000002 */
[----:B------:R-:W-:-:S06]  /*0600*/  DADD R10, R6, -1 ;  /* 0xbff00000060a7429 */ /* 0x000fcc0000000000 */
[----:B0-----:R-:W-:Y:S02]  /*0610*/  DADD R14, R6, -R4 ;  /* 0x00000000060e7229 */ /* 0x001fe40000000804 */
[----:B------:R-:W-:Y:S01]  /*0620*/  DMUL R10, R4, R10 ;  /* 0x0000000a040a7228 */ /* 0x000fe20000000000 */
[----:B------:R-:W0:Y:S05]  /*0630*/  LDC.64 R4, c[0x0][0x390] ;  /* 0x0000e400ff047b82 */ /* 0x000e2a0000000a00 */
[----:B------:R-:W-:-:S03]  /*0640*/  DFMA R14, R2, R6, R14 ;  /* 0x00000006020e722b */ /* 0x000fc6000000000e */
[----:B------:R-:W1:Y:S05]  /*0650*/  LDC.64 R2, c[0x0][0x398] ;  /* 0x0000e600ff027b82 */ /* 0x000e6a0000000a00 */
[----:B------:R-:W-:-:S08]  /*0660*/  DADD R14, R14, 2 ;  /* 0x400000000e0e7429 */ /* 0x000fd00000000000 */
[----:B------:R-:W-:Y:S01]  /*0670*/  DMUL R10, R10, R14 ;  /* 0x0000000e0a0a7228 */ /* 0x000fe20000000000 */
[----:B0-----:R-:W-:-:S07]  /*0680*/  IMAD.WIDE R4, R9, 0x8, R4 ;  /* 0x0000000809047825 */ /* 0x001fce00078e0204 */
[----:B------:R-:W-:Y:S01]  /*0690*/  DMUL R10, R10, R12 ;  /* 0x0000000c0a0a7228 */ /* 0x000fe20000000000 */
[----:B-1----:R-:W-:-:S07]  /*06a0*/  IMAD.WIDE R2, R9, 0x8, R2 ;  /* 0x0000000809027825 */ /* 0x002fce00078e0202 */
[----:B------:R-:W-:Y:S01]  /*06b0*/  DMUL R10, R10, UR10 ;  /* 0x0000000a0a0a7c28 */ /* 0x000fe20008000000 */
[----:B------:R-:W-:Y:S07]  /*06c0*/  STG.E.64 desc[UR6][R2.64], RZ ;  /* 0x000000ff02007986 */ /* 0x000fee000c101b06 */
[----:B------:R-:W-:-:S07]  /*06d0*/  DMUL R10, R10, UR10 ;  /* 0x0000000a0a0a7c28 */ /* 0x000fce0008000000 */
[----:B------:R-:W-:Y:S01]  /*06e0*/  STG.E.64 desc[UR6][R4.64], R10 ;  /* 0x0000000a04007986 */ /* 0x000fe2000c101b06 */
[----:B------:R-:W-:Y:S05]  /*06f0*/  EXIT ;  /* 0x000000000000794d */ /* 0x000fea0003800000 */
.L_x_22:
[----:B------:R-:W1:Y:S08]  /*0700*/  LDC.64 R2, c[0x0][0x398] ;  /* 0x0000e600ff027b82 */ /* 0x000e700000000a00 */
[----:B------:R-:W2:Y:S01]  /*0710*/  LDC.64 R4, c[0x0][0x390] ;  /* 0x0000e400ff047b82 */ /* 0x000ea20000000a00 */
[----:B-1----:R-:W-:-:S05]  /*0720*/  IMAD.WIDE R2, R9, 0x8, R2 ;  /* 0x0000000809027825 */ /* 0x002fca00078e0202 */
[----:B------:R-:W-:Y:S01]  /*0730*/  STG.E.64 desc[UR6][R2.64], R16 ;  /* 0x0000001002007986 */ /* 0x000fe2000c101b06 */
[----:B--2---:R-:W-:-:S05]  /*0740*/  IMAD.WIDE R4, R9, 0x8, R4 ;  /* 0x0000000809047825 */ /* 0x004fca00078e0204 */
[----:B------:R-:W-:Y:S01]  /*0750*/  STG.E.64 desc[UR6][R4.64], RZ ;  /* 0x000000ff04007986 */ /* 0x000fe2000c101b06 */
[----:B------:R-:W-:Y:S05]  /*0760*/  EXIT ;  /* 0x000000000000794d */ /* 0x000fea0003800000 */
.L_x_23:
        /* <DEDUP_REMOVED lines=9> */
.L_x_31:


//--------------------- .nv.shared._Z11RESTRICT_2DiPdS_ --------------------------
	.section	.nv.shared._Z11RESTRICT_2DiPdS_,"aw",@nobits
	.sectionflags	@""
	.align	16
	.zero		1024


//--------------------- .nv.shared.reserved.0     --------------------------
	.section	.nv.shared.reserved.0,"aw",@nobits
	.weak		__nv_reservedSMEM_offset_0_alias
	.size		__nv_reservedSMEM_offset_0_alias, 0, 64
	.other		__nv_reservedSMEM_offset_0_alias,@"STO_CUDA_RESERVED_SHARED STV_DEFAULT"
__nv_reservedSMEM_offset_0_alias:
	.zero		0
	.zero		64


//--------------------- .nv.shared._Z14INTERPOLATE_2DiPdS_ --------------------------
	.section	.nv.shared._Z14INTERPOLATE_2DiPdS_,"aw",@nobits
	.sectionflags	@""
	.align	16
	.zero		1024


//--------------------- .nv.shared._Z5DAXPYidPdS_ --------------------------
	.section	.nv.shared._Z5DAXPYidPdS_,"aw",@nobits
	.sectionflags	@""
	.align	16
	.zero		1024


//--------------------- .nv.shared._Z9LAPLACIANidddPdS_ --------------------------
	.section	.nv.shared._Z9LAPLACIANidddPdS_,"aw",@nobits
	.sectionflags	@""
	.align	16
	.zero		1024


//--------------------- .nv.shared._Z20EVALUATE_ERROR_BLOCKiPdS_S_ --------------------------
	.section	.nv.shared._Z20EVALUATE_ERROR_BLOCKiPdS_S_,"aw",@nobits
	.sectionflags	@""
	.align	16
	.zero		1024


//--------------------- .nv.shared._Z10INITIALIZEidPdS_S_ --------------------------
	.section	.nv.shared._Z10INITIALIZEidPdS_S_,"aw",@nobits
	.sectionflags	@""
	.align	16
	.zero		1024


//--------------------- .nv.constant0._Z11RESTRICT_2DiPdS_ --------------------------
	.section	.nv.constant0._Z11RESTRICT_2DiPdS_,"a",@progbits
	.sectionflags	@""
	.align	4
.nv.constant0._Z11RESTRICT_2DiPdS_:
	.zero		920


//--------------------- .nv.constant0._Z14INTERPOLATE_2DiPdS_ --------------------------
	.section	.nv.constant0._Z14INTERPOLATE_2DiPdS_,"a",@progbits
	.sectionflags	@""
	.align	4
.nv.constant0._Z14INTERPOLATE_2DiPdS_:
	.zero		920


//--------------------- .nv.constant0._Z5DAXPYidPdS_ --------------------------
	.section	.nv.constant0._Z5DAXPYidPdS_,"a",@progbits
	.sectionflags	@""
	.align	4
.nv.constant0._Z5DAXPYidPdS_:
	.zero		928


//--------------------- .nv.constant0._Z9LAPLACIANidddPdS_ --------------------------
	.section	.nv.constant0._Z9LAPLACIANidddPdS_,"a",@progbits
	.sectionflags	@""
	.align	4
.nv.constant0._Z9LAPLACIANidddPdS_:
	.zero		944


//--------------------- .nv.constant0._Z20EVALUATE_ERROR_BLOCKiPdS_S_ --------------------------
	.section	.nv.constant0._Z20EVALUATE_ERROR_BLOCKiPdS_S_,"a",@progbits
	.sectionflags	@""
	.align	4
.nv.constant0._Z20EVALUATE_ERROR_BLOCKiPdS_S_:
	.zero		928


//--------------------- .nv.constant0._Z10INITIALIZEidPdS_S_ --------------------------
	.section	.nv.constant0._Z10INITIALIZEidPdS_S_,"a",@progbits
	.sectionflags	@""
	.align	4
.nv.constant0._Z10INITIALIZEidPdS_S_:
	.zero		936


//--------------------- SYMBOLS --------------------------

	.type		.nv.reservedSmem.offset0,@object
	.size		.nv.reservedSmem.offset0,0x4
	.type		.nv.reservedSmem.cap,@object
	.size		.nv.reservedSmem.cap,0x4
